//
// Generated by NVIDIA NVVM Compiler
//
// Compiler Build ID: CL-36424714
// Cuda compilation tools, release 13.0, V13.0.88
// Based on NVVM 20.0.0
//

.version 9.0
.target sm_100
.address_size 64

	// .globl	correlation_cycle_batch_f32_ria
.extern .shared .align 16 .b8 sh[];

.visible .entry correlation_cycle_batch_f32_ria(
	.param .u64 .ptr .align 1 correlation_cycle_batch_f32_ria_param_0,
	.param .u64 .ptr .align 1 correlation_cycle_batch_f32_ria_param_1,
	.param .u64 .ptr .align 1 correlation_cycle_batch_f32_ria_param_2,
	.param .u64 .ptr .align 1 correlation_cycle_batch_f32_ria_param_3,
	.param .u64 .ptr .align 1 correlation_cycle_batch_f32_ria_param_4,
	.param .u64 .ptr .align 1 correlation_cycle_batch_f32_ria_param_5,
	.param .u64 .ptr .align 1 correlation_cycle_batch_f32_ria_param_6,
	.param .u64 .ptr .align 1 correlation_cycle_batch_f32_ria_param_7,
	.param .u32 correlation_cycle_batch_f32_ria_param_8,
	.param .u32 correlation_cycle_batch_f32_ria_param_9,
	.param .u32 correlation_cycle_batch_f32_ria_param_10,
	.param .u32 correlation_cycle_batch_f32_ria_param_11,
	.param .u32 correlation_cycle_batch_f32_ria_param_12,
	.param .u64 .ptr .align 1 correlation_cycle_batch_f32_ria_param_13,
	.param .u64 .ptr .align 1 correlation_cycle_batch_f32_ria_param_14,
	.param .u64 .ptr .align 1 correlation_cycle_batch_f32_ria_param_15
)
{
	.reg .pred 	%p<32>;
	.reg .b32 	%r<63>;
	.reg .b32 	%f<197>;
	.reg .b64 	%rd<53>;

	ld.param.u64 	%rd16, [correlation_cycle_batch_f32_ria_param_0];
	ld.param.u32 	%r24, [correlation_cycle_batch_f32_ria_param_9];
	ld.param.u32 	%r26, [correlation_cycle_batch_f32_ria_param_10];
	ld.param.u32 	%r27, [correlation_cycle_batch_f32_ria_param_12];
	cvta.to.global.u64 	%rd1, %rd16;
	mov.u32 	%r28, %ctaid.y;
	add.s32 	%r1, %r27, %r28;
	setp.ge.s32 	%p1, %r1, %r26;
	@%p1 bra 	$L__BB0_24;
	ld.param.u32 	%r57, [correlation_cycle_batch_f32_ria_param_8];
	ld.param.u64 	%rd49, [correlation_cycle_batch_f32_ria_param_7];
	ld.param.u64 	%rd48, [correlation_cycle_batch_f32_ria_param_6];
	ld.param.u64 	%rd47, [correlation_cycle_batch_f32_ria_param_5];
	ld.param.u64 	%rd46, [correlation_cycle_batch_f32_ria_param_4];
	ld.param.u64 	%rd45, [correlation_cycle_batch_f32_ria_param_3];
	cvta.to.global.u64 	%rd17, %rd45;
	cvta.to.global.u64 	%rd18, %rd46;
	cvta.to.global.u64 	%rd19, %rd47;
	cvta.to.global.u64 	%rd20, %rd48;
	cvta.to.global.u64 	%rd21, %rd49;
	mul.wide.s32 	%rd22, %r1, 4;
	add.s64 	%rd23, %rd17, %rd22;
	ld.global.nc.u32 	%r2, [%rd23];
	cvt.rn.f32.s32 	%f1, %r2;
	add.s64 	%rd24, %rd18, %rd22;
	ld.global.nc.f32 	%f2, [%rd24];
	add.s64 	%rd25, %rd19, %rd22;
	ld.global.nc.f32 	%f3, [%rd25];
	add.s64 	%rd26, %rd20, %rd22;
	ld.global.nc.f32 	%f4, [%rd26];
	add.s64 	%rd27, %rd21, %rd22;
	ld.global.nc.f32 	%f5, [%rd27];
	shl.b32 	%r29, %r2, 2;
	mov.u32 	%r30, sh;
	add.s32 	%r3, %r30, %r29;
	mul.lo.s32 	%r4, %r1, %r57;
	mov.u32 	%r5, %tid.x;
	setp.ge.s32 	%p2, %r5, %r2;
	@%p2 bra 	$L__BB0_4;
	ld.param.u64 	%rd44, [correlation_cycle_batch_f32_ria_param_2];
	ld.param.u64 	%rd43, [correlation_cycle_batch_f32_ria_param_1];
	mov.u32 	%r6, %ntid.x;
	cvta.to.global.u64 	%rd2, %rd43;
	cvta.to.global.u64 	%rd3, %rd44;
	cvt.s64.s32 	%rd4, %r4;
	mov.u32 	%r59, %r5;
$L__BB0_3:
	cvt.s64.s32 	%rd28, %r59;
	add.s64 	%rd29, %rd28, %rd4;
	shl.b64 	%rd30, %rd29, 2;
	add.s64 	%rd31, %rd2, %rd30;
	ld.global.nc.f32 	%f52, [%rd31];
	shl.b32 	%r31, %r59, 2;
	add.s32 	%r33, %r30, %r31;
	st.shared.f32 	[%r33], %f52;
	add.s64 	%rd32, %rd3, %rd30;
	ld.global.nc.f32 	%f53, [%rd32];
	add.s32 	%r34, %r3, %r31;
	st.shared.f32 	[%r34], %f53;
	add.s32 	%r59, %r59, %r6;
	setp.lt.s32 	%p3, %r59, %r2;
	@%p3 bra 	$L__BB0_3;
$L__BB0_4:
	bar.sync 	0;
	mov.u32 	%r35, %ctaid.x;
	mov.u32 	%r9, %ntid.x;
	mad.lo.s32 	%r60, %r35, %r9, %r5;
	setp.ge.s32 	%p4, %r60, %r24;
	@%p4 bra 	$L__BB0_24;
	ld.param.u32 	%r58, [correlation_cycle_batch_f32_ria_param_11];
	neg.f32 	%f6, %f2;
	neg.f32 	%f7, %f3;
	and.b32  	%r11, %r2, 3;
	mul.lo.s32 	%r12, %r1, %r24;
	add.s32 	%r13, %r2, %r58;
	mov.u32 	%r36, %nctaid.x;
	mul.lo.s32 	%r14, %r36, %r9;
$L__BB0_6:
	setp.lt.s32 	%p5, %r60, %r13;
	mov.f32 	%f194, 0f7FC00000;
	mov.f32 	%f195, %f194;
	mov.f32 	%f196, %f194;
	@%p5 bra 	$L__BB0_23;
	setp.lt.s32 	%p6, %r2, 1;
	mov.f32 	%f189, 0f00000000;
	mov.f32 	%f190, %f189;
	mov.f32 	%f191, %f189;
	mov.f32 	%f192, %f189;
	@%p6 bra 	$L__BB0_15;
	setp.lt.u32 	%p7, %r2, 4;
	mov.f32 	%f192, 0f00000000;
	mov.b32 	%r62, 0;
	mov.f32 	%f191, %f192;
	mov.f32 	%f190, %f192;
	mov.f32 	%f189, %f192;
	@%p7 bra 	$L__BB0_11;
	mov.f32 	%f192, 0f00000000;
	mov.b32 	%r61, 0;
$L__BB0_10:
	.pragma "nounroll";
	not.b32 	%r39, %r61;
	add.s32 	%r40, %r60, %r39;
	mul.wide.s32 	%rd33, %r40, 4;
	add.s64 	%rd34, %rd1, %rd33;
	ld.global.nc.f32 	%f59, [%rd34];
	abs.f32 	%f60, %f59;
	setp.num.f32 	%p8, %f60, %f60;
	selp.f32 	%f61, %f59, 0f00000000, %p8;
	shl.b32 	%r41, %r61, 2;
	add.s32 	%r43, %r30, %r41;
	ld.shared.v4.f32 	{%f62, %f63, %f64, %f65}, [%r43];
	add.s32 	%r44, %r3, %r41;
	ld.shared.f32 	%f66, [%r44];
	add.s32 	%r45, %r61, 1;
	sub.f32 	%f67, %f61, %f189;
	cvt.rn.f32.u32 	%f68, %r45;
	div.rn.f32 	%f69, %f67, %f68;
	add.f32 	%f70, %f189, %f69;
	sub.f32 	%f71, %f61, %f70;
	fma.rn.f32 	%f72, %f67, %f71, %f190;
	fma.rn.f32 	%f73, %f61, %f62, %f191;
	fma.rn.f32 	%f74, %f61, %f66, %f192;
	ld.global.nc.f32 	%f75, [%rd34+-4];
	abs.f32 	%f76, %f75;
	setp.num.f32 	%p9, %f76, %f76;
	selp.f32 	%f77, %f75, 0f00000000, %p9;
	ld.shared.f32 	%f78, [%r44+4];
	add.s32 	%r46, %r61, 2;
	sub.f32 	%f79, %f77, %f70;
	cvt.rn.f32.u32 	%f80, %r46;
	div.rn.f32 	%f81, %f79, %f80;
	add.f32 	%f82, %f70, %f81;
	sub.f32 	%f83, %f77, %f82;
	fma.rn.f32 	%f84, %f79, %f83, %f72;
	fma.rn.f32 	%f85, %f77, %f63, %f73;
	fma.rn.f32 	%f86, %f77, %f78, %f74;
	ld.global.nc.f32 	%f87, [%rd34+-8];
	abs.f32 	%f88, %f87;
	setp.num.f32 	%p10, %f88, %f88;
	selp.f32 	%f89, %f87, 0f00000000, %p10;
	ld.shared.f32 	%f90, [%r44+8];
	add.s32 	%r47, %r61, 3;
	sub.f32 	%f91, %f89, %f82;
	cvt.rn.f32.u32 	%f92, %r47;
	div.rn.f32 	%f93, %f91, %f92;
	add.f32 	%f94, %f82, %f93;
	sub.f32 	%f95, %f89, %f94;
	fma.rn.f32 	%f96, %f91, %f95, %f84;
	fma.rn.f32 	%f97, %f89, %f64, %f85;
	fma.rn.f32 	%f98, %f89, %f90, %f86;
	ld.global.nc.f32 	%f99, [%rd34+-12];
	abs.f32 	%f100, %f99;
	setp.num.f32 	%p11, %f100, %f100;
	selp.f32 	%f101, %f99, 0f00000000, %p11;
	ld.shared.f32 	%f102, [%r44+12];
	add.s32 	%r61, %r61, 4;
	sub.f32 	%f103, %f101, %f94;
	cvt.rn.f32.u32 	%f104, %r61;
	div.rn.f32 	%f105, %f103, %f104;
	add.f32 	%f189, %f94, %f105;
	sub.f32 	%f106, %f101, %f189;
	fma.rn.f32 	%f190, %f103, %f106, %f96;
	fma.rn.f32 	%f191, %f101, %f65, %f97;
	fma.rn.f32 	%f192, %f101, %f102, %f98;
	and.b32  	%r62, %r2, 2147483644;
	setp.ne.s32 	%p12, %r61, %r62;
	@%p12 bra 	$L__BB0_10;
$L__BB0_11:
	setp.eq.s32 	%p13, %r11, 0;
	@%p13 bra 	$L__BB0_15;
	setp.eq.s32 	%p14, %r11, 1;
	not.b32 	%r48, %r62;
	add.s32 	%r49, %r60, %r48;
	mul.wide.s32 	%rd35, %r49, 4;
	add.s64 	%rd5, %rd1, %rd35;
	ld.global.nc.f32 	%f107, [%rd5];
	abs.f32 	%f108, %f107;
	setp.num.f32 	%p15, %f108, %f108;
	selp.f32 	%f109, %f107, 0f00000000, %p15;
	shl.b32 	%r50, %r62, 2;
	add.s32 	%r20, %r30, %r50;
	ld.shared.f32 	%f110, [%r20];
	add.s32 	%r21, %r3, %r50;
	ld.shared.f32 	%f111, [%r21];
	add.s32 	%r52, %r62, 1;
	sub.f32 	%f112, %f109, %f189;
	cvt.rn.f32.u32 	%f113, %r52;
	div.rn.f32 	%f114, %f112, %f113;
	add.f32 	%f189, %f189, %f114;
	sub.f32 	%f115, %f109, %f189;
	fma.rn.f32 	%f190, %f112, %f115, %f190;
	fma.rn.f32 	%f191, %f109, %f110, %f191;
	fma.rn.f32 	%f192, %f109, %f111, %f192;
	@%p14 bra 	$L__BB0_15;
	setp.eq.s32 	%p16, %r11, 2;
	ld.global.nc.f32 	%f116, [%rd5+-4];
	abs.f32 	%f117, %f116;
	setp.num.f32 	%p17, %f117, %f117;
	selp.f32 	%f118, %f116, 0f00000000, %p17;
	ld.shared.f32 	%f119, [%r20+4];
	ld.shared.f32 	%f120, [%r21+4];
	add.s32 	%r53, %r62, 2;
	sub.f32 	%f121, %f118, %f189;
	cvt.rn.f32.u32 	%f122, %r53;
	div.rn.f32 	%f123, %f121, %f122;
	add.f32 	%f189, %f189, %f123;
	sub.f32 	%f124, %f118, %f189;
	fma.rn.f32 	%f190, %f121, %f124, %f190;
	fma.rn.f32 	%f191, %f118, %f119, %f191;
	fma.rn.f32 	%f192, %f118, %f120, %f192;
	@%p16 bra 	$L__BB0_15;
	ld.global.nc.f32 	%f125, [%rd5+-8];
	abs.f32 	%f126, %f125;
	setp.num.f32 	%p18, %f126, %f126;
	selp.f32 	%f127, %f125, 0f00000000, %p18;
	ld.shared.f32 	%f128, [%r20+8];
	ld.shared.f32 	%f129, [%r21+8];
	add.s32 	%r54, %r62, 3;
	sub.f32 	%f130, %f127, %f189;
	cvt.rn.f32.u32 	%f131, %r54;
	div.rn.f32 	%f132, %f130, %f131;
	add.f32 	%f189, %f189, %f132;
	sub.f32 	%f133, %f127, %f189;
	fma.rn.f32 	%f190, %f130, %f133, %f190;
	fma.rn.f32 	%f191, %f127, %f128, %f191;
	fma.rn.f32 	%f192, %f127, %f129, %f192;
$L__BB0_15:
	mul.f32 	%f40, %f189, %f1;
	mul.f32 	%f135, %f190, %f1;
	setp.lt.f32 	%p19, %f135, 0f00000000;
	selp.f32 	%f41, 0f00000000, %f135, %p19;
	setp.leu.f32 	%p20, %f41, 0f00000000;
	mov.f32 	%f194, 0f00000000;
	mov.f32 	%f176, 0f00000000;
	mov.f32 	%f195, %f194;
	mov.f32 	%f196, %f194;
	@%p20 bra 	$L__BB0_23;
	setp.leu.f32 	%p21, %f4, 0f00000000;
	sqrt.rn.f32 	%f42, %f41;
	mov.f32 	%f194, %f176;
	@%p21 bra 	$L__BB0_19;
	mul.f32 	%f43, %f4, %f42;
	setp.leu.f32 	%p22, %f43, 0f00000000;
	@%p22 bra 	$L__BB0_19;
	mul.f32 	%f138, %f40, %f6;
	fma.rn.f32 	%f139, %f1, %f191, %f138;
	div.rn.f32 	%f194, %f139, %f43;
$L__BB0_19:
	setp.leu.f32 	%p23, %f5, 0f00000000;
	mov.f32 	%f196, 0f00000000;
	mov.f32 	%f195, %f196;
	@%p23 bra 	$L__BB0_23;
	mul.f32 	%f46, %f5, %f42;
	setp.leu.f32 	%p24, %f46, 0f00000000;
	@%p24 bra 	$L__BB0_23;
	mul.f32 	%f143, %f40, %f7;
	fma.rn.f32 	%f144, %f1, %f192, %f143;
	div.rn.f32 	%f195, %f144, %f46;
	setp.eq.f32 	%p25, %f195, 0f00000000;
	@%p25 bra 	$L__BB0_23;
	neg.f32 	%f145, %f195;
	abs.f32 	%f146, %f194;
	abs.f32 	%f147, %f145;
	setp.gt.f32 	%p26, %f147, %f146;
	selp.f32 	%f148, %f147, %f146, %p26;
	selp.f32 	%f149, %f146, %f147, %p26;
	div.rn.f32 	%f150, %f149, %f148;
	mul.f32 	%f151, %f150, %f150;
	fma.rn.f32 	%f152, %f151, 0f3B33710B, 0fBC807748;
	fma.rn.f32 	%f153, %f152, %f151, 0f3D2CDAB2;
	fma.rn.f32 	%f154, %f153, %f151, 0fBD992D10;
	fma.rn.f32 	%f155, %f154, %f151, 0f3DD9EA6C;
	fma.rn.f32 	%f156, %f155, %f151, 0fBE117CB1;
	fma.rn.f32 	%f157, %f156, %f151, 0f3E4CBCE0;
	fma.rn.f32 	%f158, %f157, %f151, 0fBEAAAA7D;
	mul.f32 	%f159, %f151, %f158;
	fma.rn.f32 	%f160, %f159, %f150, %f150;
	neg.f32 	%f161, %f160;
	fma.rn.f32 	%f162, 0f3F6EE581, 0f3FD774EB, %f161;
	selp.f32 	%f163, %f162, %f160, %p26;
	selp.f32 	%f164, 0f3F6EE581, 0f3FEEE581, %p26;
	selp.f32 	%f165, %f160, %f161, %p26;
	mov.b32 	%r55, %f194;
	fma.rn.f32 	%f166, %f164, 0f3FD774EB, %f165;
	setp.lt.s32 	%p27, %r55, 0;
	selp.f32 	%f167, %f166, %f163, %p27;
	add.f32 	%f168, %f147, %f146;
	setp.eq.f32 	%p28, %f148, 0f00000000;
	selp.f32 	%f169, 0f40490FDB, 0f00000000, %p27;
	setp.eq.f32 	%p29, %f146, %f147;
	selp.f32 	%f170, 0f4016CBE4, 0f3F490FDB, %p27;
	selp.f32 	%f171, %f170, %f167, %p29;
	selp.f32 	%f172, %f169, %f171, %p28;
	abs.f32 	%f173, %f168;
	setp.nan.f32 	%p30, %f173, %f173;
	copysign.f32 	%f174, %f145, %f172;
	selp.f32 	%f175, %f168, %f174, %p30;
	mul.f32 	%f196, %f175, 0f42652EE0;
$L__BB0_23:
	ld.param.u64 	%rd52, [correlation_cycle_batch_f32_ria_param_15];
	ld.param.u64 	%rd51, [correlation_cycle_batch_f32_ria_param_14];
	ld.param.u64 	%rd50, [correlation_cycle_batch_f32_ria_param_13];
	add.s32 	%r56, %r60, %r12;
	cvta.to.global.u64 	%rd36, %rd50;
	mul.wide.s32 	%rd37, %r56, 4;
	add.s64 	%rd38, %rd36, %rd37;
	st.global.f32 	[%rd38], %f194;
	cvta.to.global.u64 	%rd39, %rd51;
	add.s64 	%rd40, %rd39, %rd37;
	st.global.f32 	[%rd40], %f195;
	cvta.to.global.u64 	%rd41, %rd52;
	add.s64 	%rd42, %rd41, %rd37;
	st.global.f32 	[%rd42], %f196;
	add.s32 	%r60, %r60, %r14;
	setp.lt.s32 	%p31, %r60, %r24;
	@%p31 bra 	$L__BB0_6;
$L__BB0_24:
	ret;

}
	// .globl	correlation_cycle_state_batch_f32
.visible .entry correlation_cycle_state_batch_f32(
	.param .u64 .ptr .align 1 correlation_cycle_state_batch_f32_param_0,
	.param .u64 .ptr .align 1 correlation_cycle_state_batch_f32_param_1,
	.param .u64 .ptr .align 1 correlation_cycle_state_batch_f32_param_2,
	.param .u32 correlation_cycle_state_batch_f32_param_3,
	.param .u32 correlation_cycle_state_batch_f32_param_4,
	.param .u32 correlation_cycle_state_batch_f32_param_5,
	.param .u32 correlation_cycle_state_batch_f32_param_6,
	.param .u64 .ptr .align 1 correlation_cycle_state_batch_f32_param_7
)
{
	.reg .pred 	%p<8>;
	.reg .b32 	%r<21>;
	.reg .b32 	%f<14>;
	.reg .b64 	%rd<16>;

	ld.param.u64 	%rd3, [correlation_cycle_state_batch_f32_param_0];
	ld.param.u64 	%rd4, [correlation_cycle_state_batch_f32_param_1];
	ld.param.u64 	%rd5, [correlation_cycle_state_batch_f32_param_2];
	ld.param.u32 	%r9, [correlation_cycle_state_batch_f32_param_3];
	ld.param.u32 	%r11, [correlation_cycle_state_batch_f32_param_4];
	ld.param.u32 	%r10, [correlation_cycle_state_batch_f32_param_5];
	ld.param.u32 	%r12, [correlation_cycle_state_batch_f32_param_6];
	ld.param.u64 	%rd6, [correlation_cycle_state_batch_f32_param_7];
	mov.u32 	%r13, %ctaid.y;
	add.s32 	%r1, %r12, %r13;
	setp.ge.s32 	%p1, %r1, %r11;
	@%p1 bra 	$L__BB1_8;
	cvta.to.global.u64 	%rd7, %rd5;
	cvta.to.global.u64 	%rd8, %rd4;
	mul.wide.s32 	%rd9, %r1, 4;
	add.s64 	%rd10, %rd7, %rd9;
	ld.global.nc.u32 	%r14, [%rd10];
	add.s64 	%rd11, %rd8, %rd9;
	ld.global.nc.f32 	%f1, [%rd11];
	add.s32 	%r2, %r14, %r10;
	mul.lo.s32 	%r3, %r1, %r9;
	mov.u32 	%r15, %ctaid.x;
	mov.u32 	%r4, %ntid.x;
	mov.u32 	%r16, %tid.x;
	mad.lo.s32 	%r20, %r15, %r4, %r16;
	setp.ge.s32 	%p2, %r20, %r9;
	@%p2 bra 	$L__BB1_8;
	cvta.to.global.u64 	%rd1, %rd3;
	cvta.to.global.u64 	%rd2, %rd6;
	mov.u32 	%r17, %nctaid.x;
	mul.lo.s32 	%r6, %r17, %r4;
$L__BB1_3:
	setp.le.s32 	%p3, %r20, %r2;
	mov.f32 	%f13, 0f7FC00000;
	mov.f32 	%f12, 0f00000000;
	@%p3 bra 	$L__BB1_7;
	add.s32 	%r18, %r20, %r3;
	mul.wide.s32 	%rd12, %r18, 4;
	add.s64 	%rd13, %rd1, %rd12;
	ld.global.nc.f32 	%f2, [%rd13];
	ld.global.nc.f32 	%f3, [%rd13+-4];
	abs.f32 	%f8, %f3;
	setp.nan.f32 	%p4, %f8, %f8;
	mov.f32 	%f13, %f12;
	@%p4 bra 	$L__BB1_7;
	sub.f32 	%f10, %f2, %f3;
	abs.f32 	%f11, %f10;
	setp.geu.f32 	%p5, %f11, %f1;
	mov.f32 	%f13, %f12;
	@%p5 bra 	$L__BB1_7;
	setp.ge.f32 	%p6, %f2, 0f00000000;
	selp.f32 	%f13, 0f3F800000, 0fBF800000, %p6;
$L__BB1_7:
	add.s32 	%r19, %r20, %r3;
	mul.wide.s32 	%rd14, %r19, 4;
	add.s64 	%rd15, %rd2, %rd14;
	st.global.f32 	[%rd15], %f13;
	add.s32 	%r20, %r20, %r6;
	setp.lt.s32 	%p7, %r20, %r9;
	@%p7 bra 	$L__BB1_3;
$L__BB1_8:
	ret;

}
	// .globl	correlation_cycle_many_series_one_param_f32_ria
.visible .entry correlation_cycle_many_series_one_param_f32_ria(
	.param .u64 .ptr .align 1 correlation_cycle_many_series_one_param_f32_ria_param_0,
	.param .u64 .ptr .align 1 correlation_cycle_many_series_one_param_f32_ria_param_1,
	.param .u64 .ptr .align 1 correlation_cycle_many_series_one_param_f32_ria_param_2,
	.param .f32 correlation_cycle_many_series_one_param_f32_ria_param_3,
	.param .f32 correlation_cycle_many_series_one_param_f32_ria_param_4,
	.param .f32 correlation_cycle_many_series_one_param_f32_ria_param_5,
	.param .f32 correlation_cycle_many_series_one_param_f32_ria_param_6,
	.param .u32 correlation_cycle_many_series_one_param_f32_ria_param_7,
	.param .u32 correlation_cycle_many_series_one_param_f32_ria_param_8,
	.param .u32 correlation_cycle_many_series_one_param_f32_ria_param_9,
	.param .u64 .ptr .align 1 correlation_cycle_many_series_one_param_f32_ria_param_10,
	.param .u64 .ptr .align 1 correlation_cycle_many_series_one_param_f32_ria_param_11,
	.param .u64 .ptr .align 1 correlation_cycle_many_series_one_param_f32_ria_param_12,
	.param .u64 .ptr .align 1 correlation_cycle_many_series_one_param_f32_ria_param_13
)
{
	.reg .pred 	%p<59>;
	.reg .b32 	%r<111>;
	.reg .b32 	%f<321>;
	.reg .b64 	%rd<79>;

	ld.param.u64 	%rd11, [correlation_cycle_many_series_one_param_f32_ria_param_0];
	ld.param.u64 	%rd12, [correlation_cycle_many_series_one_param_f32_ria_param_1];
	ld.param.u64 	%rd13, [correlation_cycle_many_series_one_param_f32_ria_param_2];
	ld.param.f32 	%f77, [correlation_cycle_many_series_one_param_f32_ria_param_3];
	ld.param.f32 	%f78, [correlation_cycle_many_series_one_param_f32_ria_param_4];
	ld.param.f32 	%f79, [correlation_cycle_many_series_one_param_f32_ria_param_5];
	ld.param.u32 	%r30, [correlation_cycle_many_series_one_param_f32_ria_param_7];
	ld.param.u32 	%r31, [correlation_cycle_many_series_one_param_f32_ria_param_8];
	ld.param.u32 	%r32, [correlation_cycle_many_series_one_param_f32_ria_param_9];
	ld.param.u64 	%rd10, [correlation_cycle_many_series_one_param_f32_ria_param_10];
	ld.param.u64 	%rd14, [correlation_cycle_many_series_one_param_f32_ria_param_11];
	ld.param.u64 	%rd15, [correlation_cycle_many_series_one_param_f32_ria_param_12];
	ld.param.u64 	%rd16, [correlation_cycle_many_series_one_param_f32_ria_param_13];
	cvta.to.global.u64 	%rd1, %rd16;
	cvta.to.global.u64 	%rd2, %rd15;
	cvta.to.global.u64 	%rd3, %rd14;
	cvta.to.global.u64 	%rd4, %rd13;
	cvta.to.global.u64 	%rd5, %rd12;
	cvta.to.global.u64 	%rd6, %rd11;
	mov.u32 	%r33, %ctaid.y;
	mov.u32 	%r34, %ntid.y;
	mov.u32 	%r35, %tid.y;
	mad.lo.s32 	%r1, %r33, %r34, %r35;
	mov.u32 	%r36, %ctaid.x;
	mov.u32 	%r2, %ntid.x;
	mov.u32 	%r37, %tid.x;
	mad.lo.s32 	%r104, %r36, %r2, %r37;
	setp.ge.s32 	%p1, %r1, %r30;
	setp.ge.s32 	%p2, %r104, %r31;
	or.pred  	%p3, %p1, %p2;
	@%p3 bra 	$L__BB2_40;
	ld.param.f32 	%f282, [correlation_cycle_many_series_one_param_f32_ria_param_6];
	cvta.to.global.u64 	%rd17, %rd10;
	mul.wide.u32 	%rd18, %r1, 4;
	add.s64 	%rd19, %rd17, %rd18;
	ld.global.nc.u32 	%r38, [%rd19];
	add.s32 	%r4, %r38, %r32;
	cvt.rn.f32.s32 	%f1, %r32;
	mov.u32 	%r39, %nctaid.x;
	mul.lo.s32 	%r5, %r39, %r2;
	neg.f32 	%f2, %f77;
	setp.leu.f32 	%p4, %f282, 0f00000000;
	@%p4 bra 	$L__BB2_21;
	setp.gt.s32 	%p31, %r32, 0;
	@%p31 bra 	$L__BB2_3;
	bra.uni 	$L__BB2_20;
$L__BB2_3:
	and.b32  	%r6, %r32, 3;
	neg.f32 	%f3, %f78;
$L__BB2_4:
	setp.lt.s32 	%p34, %r104, %r4;
	mov.f32 	%f292, 0f7FC00000;
	mov.f32 	%f293, %f292;
	mov.f32 	%f294, %f292;
	@%p34 bra 	$L__BB2_13;
	setp.lt.u32 	%p35, %r32, 4;
	mov.f32 	%f306, 0f00000000;
	mov.b32 	%r103, 0;
	mov.f32 	%f305, %f306;
	mov.f32 	%f304, %f306;
	mov.f32 	%f303, %f306;
	@%p35 bra 	$L__BB2_15;
	mov.f32 	%f306, 0f00000000;
	mov.b32 	%r102, 0;
	bra.uni 	$L__BB2_14;
$L__BB2_7:
	setp.leu.f32 	%p49, %f79, 0f00000000;
	sqrt.rn.f32 	%f12, %f47;
	mov.f32 	%f292, %f284;
	@%p49 bra 	$L__BB2_10;
	mul.f32 	%f13, %f79, %f12;
	setp.leu.f32 	%p50, %f13, 0f00000000;
	@%p50 bra 	$L__BB2_10;
	mul.f32 	%f245, %f46, %f2;
	fma.rn.f32 	%f246, %f1, %f305, %f245;
	div.rn.f32 	%f292, %f246, %f13;
$L__BB2_10:
	ld.param.f32 	%f283, [correlation_cycle_many_series_one_param_f32_ria_param_6];
	mul.f32 	%f16, %f283, %f12;
	setp.leu.f32 	%p51, %f16, 0f00000000;
	mov.f32 	%f294, 0f00000000;
	mov.f32 	%f293, %f294;
	@%p51 bra 	$L__BB2_13;
	mul.f32 	%f249, %f46, %f3;
	fma.rn.f32 	%f250, %f1, %f306, %f249;
	div.rn.f32 	%f293, %f250, %f16;
	setp.eq.f32 	%p52, %f293, 0f00000000;
	@%p52 bra 	$L__BB2_13;
	neg.f32 	%f251, %f293;
	abs.f32 	%f252, %f292;
	abs.f32 	%f253, %f251;
	setp.gt.f32 	%p53, %f253, %f252;
	selp.f32 	%f254, %f253, %f252, %p53;
	selp.f32 	%f255, %f252, %f253, %p53;
	div.rn.f32 	%f256, %f255, %f254;
	mul.f32 	%f257, %f256, %f256;
	fma.rn.f32 	%f258, %f257, 0f3B33710B, 0fBC807748;
	fma.rn.f32 	%f259, %f258, %f257, 0f3D2CDAB2;
	fma.rn.f32 	%f260, %f259, %f257, 0fBD992D10;
	fma.rn.f32 	%f261, %f260, %f257, 0f3DD9EA6C;
	fma.rn.f32 	%f262, %f261, %f257, 0fBE117CB1;
	fma.rn.f32 	%f263, %f262, %f257, 0f3E4CBCE0;
	fma.rn.f32 	%f264, %f263, %f257, 0fBEAAAA7D;
	mul.f32 	%f265, %f257, %f264;
	fma.rn.f32 	%f266, %f265, %f256, %f256;
	neg.f32 	%f267, %f266;
	fma.rn.f32 	%f268, 0f3F6EE581, 0f3FD774EB, %f267;
	selp.f32 	%f269, %f268, %f266, %p53;
	selp.f32 	%f270, 0f3F6EE581, 0f3FEEE581, %p53;
	selp.f32 	%f271, %f266, %f267, %p53;
	mov.b32 	%r99, %f292;
	fma.rn.f32 	%f272, %f270, 0f3FD774EB, %f271;
	setp.lt.s32 	%p54, %r99, 0;
	selp.f32 	%f273, %f272, %f269, %p54;
	add.f32 	%f274, %f253, %f252;
	setp.eq.f32 	%p55, %f254, 0f00000000;
	selp.f32 	%f275, 0f40490FDB, 0f00000000, %p54;
	setp.eq.f32 	%p56, %f252, %f253;
	selp.f32 	%f276, 0f4016CBE4, 0f3F490FDB, %p54;
	selp.f32 	%f277, %f276, %f273, %p56;
	selp.f32 	%f278, %f275, %f277, %p55;
	abs.f32 	%f279, %f274;
	setp.nan.f32 	%p57, %f279, %f279;
	copysign.f32 	%f280, %f251, %f278;
	selp.f32 	%f281, %f274, %f280, %p57;
	mul.f32 	%f294, %f281, 0f42652EE0;
$L__BB2_13:
	mad.lo.s32 	%r100, %r104, %r30, %r1;
	mul.wide.s32 	%rd75, %r100, 4;
	add.s64 	%rd76, %rd3, %rd75;
	st.global.f32 	[%rd76], %f292;
	add.s64 	%rd77, %rd2, %rd75;
	st.global.f32 	[%rd77], %f293;
	add.s64 	%rd78, %rd1, %rd75;
	st.global.f32 	[%rd78], %f294;
	add.s32 	%r104, %r104, %r5;
	setp.lt.s32 	%p58, %r104, %r31;
	@%p58 bra 	$L__BB2_4;
	bra.uni 	$L__BB2_40;
$L__BB2_14:
	.pragma "nounroll";
	not.b32 	%r74, %r102;
	add.s32 	%r75, %r104, %r74;
	mad.lo.s32 	%r76, %r75, %r30, %r1;
	mul.wide.s32 	%rd57, %r76, 4;
	add.s64 	%rd58, %rd6, %rd57;
	ld.global.nc.f32 	%f166, [%rd58];
	abs.f32 	%f167, %f166;
	setp.num.f32 	%p36, %f167, %f167;
	selp.f32 	%f168, %f166, 0f00000000, %p36;
	mul.wide.u32 	%rd59, %r102, 4;
	add.s64 	%rd60, %rd5, %rd59;
	ld.global.nc.f32 	%f169, [%rd60];
	add.s64 	%rd61, %rd4, %rd59;
	ld.global.nc.f32 	%f170, [%rd61];
	add.s32 	%r77, %r102, 1;
	sub.f32 	%f171, %f168, %f303;
	cvt.rn.f32.u32 	%f172, %r77;
	div.rn.f32 	%f173, %f171, %f172;
	add.f32 	%f174, %f303, %f173;
	sub.f32 	%f175, %f168, %f174;
	fma.rn.f32 	%f176, %f171, %f175, %f304;
	fma.rn.f32 	%f177, %f168, %f169, %f305;
	fma.rn.f32 	%f178, %f168, %f170, %f306;
	sub.s32 	%r78, %r104, %r102;
	add.s32 	%r79, %r78, -2;
	mul.lo.s32 	%r80, %r79, %r30;
	add.s32 	%r81, %r80, %r1;
	mul.wide.s32 	%rd62, %r81, 4;
	add.s64 	%rd63, %rd6, %rd62;
	ld.global.nc.f32 	%f179, [%rd63];
	abs.f32 	%f180, %f179;
	setp.num.f32 	%p37, %f180, %f180;
	selp.f32 	%f181, %f179, 0f00000000, %p37;
	ld.global.nc.f32 	%f182, [%rd60+4];
	ld.global.nc.f32 	%f183, [%rd61+4];
	add.s32 	%r82, %r102, 2;
	sub.f32 	%f184, %f181, %f174;
	cvt.rn.f32.u32 	%f185, %r82;
	div.rn.f32 	%f186, %f184, %f185;
	add.f32 	%f187, %f174, %f186;
	sub.f32 	%f188, %f181, %f187;
	fma.rn.f32 	%f189, %f184, %f188, %f176;
	fma.rn.f32 	%f190, %f181, %f182, %f177;
	fma.rn.f32 	%f191, %f181, %f183, %f178;
	sub.s32 	%r83, %r80, %r30;
	add.s32 	%r84, %r83, %r1;
	mul.wide.s32 	%rd64, %r84, 4;
	add.s64 	%rd65, %rd6, %rd64;
	ld.global.nc.f32 	%f192, [%rd65];
	abs.f32 	%f193, %f192;
	setp.num.f32 	%p38, %f193, %f193;
	selp.f32 	%f194, %f192, 0f00000000, %p38;
	ld.global.nc.f32 	%f195, [%rd60+8];
	ld.global.nc.f32 	%f196, [%rd61+8];
	add.s32 	%r85, %r102, 3;
	sub.f32 	%f197, %f194, %f187;
	cvt.rn.f32.u32 	%f198, %r85;
	div.rn.f32 	%f199, %f197, %f198;
	add.f32 	%f200, %f187, %f199;
	sub.f32 	%f201, %f194, %f200;
	fma.rn.f32 	%f202, %f197, %f201, %f189;
	fma.rn.f32 	%f203, %f194, %f195, %f190;
	fma.rn.f32 	%f204, %f194, %f196, %f191;
	sub.s32 	%r86, %r83, %r30;
	add.s32 	%r87, %r86, %r1;
	mul.wide.s32 	%rd66, %r87, 4;
	add.s64 	%rd67, %rd6, %rd66;
	ld.global.nc.f32 	%f205, [%rd67];
	abs.f32 	%f206, %f205;
	setp.num.f32 	%p39, %f206, %f206;
	selp.f32 	%f207, %f205, 0f00000000, %p39;
	ld.global.nc.f32 	%f208, [%rd60+12];
	ld.global.nc.f32 	%f209, [%rd61+12];
	add.s32 	%r102, %r102, 4;
	sub.f32 	%f210, %f207, %f200;
	cvt.rn.f32.u32 	%f211, %r102;
	div.rn.f32 	%f212, %f210, %f211;
	add.f32 	%f303, %f200, %f212;
	sub.f32 	%f213, %f207, %f303;
	fma.rn.f32 	%f304, %f210, %f213, %f202;
	fma.rn.f32 	%f305, %f207, %f208, %f203;
	fma.rn.f32 	%f306, %f207, %f209, %f204;
	and.b32  	%r103, %r32, 2147483644;
	setp.eq.s32 	%p40, %r102, %r103;
	@%p40 bra 	$L__BB2_15;
	bra.uni 	$L__BB2_14;
$L__BB2_15:
	setp.eq.s32 	%p41, %r6, 0;
	@%p41 bra 	$L__BB2_19;
	setp.eq.s32 	%p42, %r6, 1;
	not.b32 	%r88, %r103;
	add.s32 	%r89, %r104, %r88;
	mad.lo.s32 	%r90, %r89, %r30, %r1;
	mul.wide.s32 	%rd68, %r90, 4;
	add.s64 	%rd69, %rd6, %rd68;
	ld.global.nc.f32 	%f214, [%rd69];
	abs.f32 	%f215, %f214;
	setp.num.f32 	%p43, %f215, %f215;
	selp.f32 	%f216, %f214, 0f00000000, %p43;
	mul.wide.u32 	%rd70, %r103, 4;
	add.s64 	%rd7, %rd5, %rd70;
	ld.global.nc.f32 	%f217, [%rd7];
	add.s64 	%rd8, %rd4, %rd70;
	ld.global.nc.f32 	%f218, [%rd8];
	add.s32 	%r91, %r103, 1;
	sub.f32 	%f219, %f216, %f303;
	cvt.rn.f32.u32 	%f220, %r91;
	div.rn.f32 	%f221, %f219, %f220;
	add.f32 	%f303, %f303, %f221;
	sub.f32 	%f222, %f216, %f303;
	fma.rn.f32 	%f304, %f219, %f222, %f304;
	fma.rn.f32 	%f305, %f216, %f217, %f305;
	fma.rn.f32 	%f306, %f216, %f218, %f306;
	@%p42 bra 	$L__BB2_19;
	setp.eq.s32 	%p44, %r6, 2;
	sub.s32 	%r92, %r104, %r103;
	add.s32 	%r93, %r92, -2;
	mul.lo.s32 	%r13, %r93, %r30;
	add.s32 	%r94, %r13, %r1;
	mul.wide.s32 	%rd71, %r94, 4;
	add.s64 	%rd72, %rd6, %rd71;
	ld.global.nc.f32 	%f223, [%rd72];
	abs.f32 	%f224, %f223;
	setp.num.f32 	%p45, %f224, %f224;
	selp.f32 	%f225, %f223, 0f00000000, %p45;
	ld.global.nc.f32 	%f226, [%rd7+4];
	ld.global.nc.f32 	%f227, [%rd8+4];
	add.s32 	%r95, %r103, 2;
	sub.f32 	%f228, %f225, %f303;
	cvt.rn.f32.u32 	%f229, %r95;
	div.rn.f32 	%f230, %f228, %f229;
	add.f32 	%f303, %f303, %f230;
	sub.f32 	%f231, %f225, %f303;
	fma.rn.f32 	%f304, %f228, %f231, %f304;
	fma.rn.f32 	%f305, %f225, %f226, %f305;
	fma.rn.f32 	%f306, %f225, %f227, %f306;
	@%p44 bra 	$L__BB2_19;
	sub.s32 	%r96, %r13, %r30;
	add.s32 	%r97, %r96, %r1;
	mul.wide.s32 	%rd73, %r97, 4;
	add.s64 	%rd74, %rd6, %rd73;
	ld.global.nc.f32 	%f232, [%rd74];
	abs.f32 	%f233, %f232;
	setp.num.f32 	%p46, %f233, %f233;
	selp.f32 	%f234, %f232, 0f00000000, %p46;
	ld.global.nc.f32 	%f235, [%rd7+8];
	ld.global.nc.f32 	%f236, [%rd8+8];
	add.s32 	%r98, %r103, 3;
	sub.f32 	%f237, %f234, %f303;
	cvt.rn.f32.u32 	%f238, %r98;
	div.rn.f32 	%f239, %f237, %f238;
	add.f32 	%f303, %f303, %f239;
	sub.f32 	%f240, %f234, %f303;
	fma.rn.f32 	%f304, %f237, %f240, %f304;
	fma.rn.f32 	%f305, %f234, %f235, %f305;
	fma.rn.f32 	%f306, %f234, %f236, %f306;
$L__BB2_19:
	mul.f32 	%f46, %f303, %f1;
	mul.f32 	%f242, %f304, %f1;
	setp.lt.f32 	%p47, %f242, 0f00000000;
	selp.f32 	%f47, 0f00000000, %f242, %p47;
	setp.gt.f32 	%p48, %f47, 0f00000000;
	mov.f32 	%f292, 0f00000000;
	mov.f32 	%f284, 0f00000000;
	mov.f32 	%f293, %f292;
	mov.f32 	%f294, %f292;
	@%p48 bra 	$L__BB2_7;
	bra.uni 	$L__BB2_13;
$L__BB2_20:
	mad.lo.s32 	%r71, %r104, %r30, %r1;
	setp.lt.s32 	%p32, %r104, %r4;
	selp.f32 	%f161, 0f7FC00000, 0f00000000, %p32;
	mul.wide.s32 	%rd53, %r71, 4;
	add.s64 	%rd54, %rd3, %rd53;
	st.global.f32 	[%rd54], %f161;
	add.s64 	%rd55, %rd2, %rd53;
	st.global.f32 	[%rd55], %f161;
	add.s64 	%rd56, %rd1, %rd53;
	st.global.f32 	[%rd56], %f161;
	add.s32 	%r104, %r104, %r5;
	setp.lt.s32 	%p33, %r104, %r31;
	@%p33 bra 	$L__BB2_20;
	bra.uni 	$L__BB2_40;
$L__BB2_21:
	setp.lt.s32 	%p5, %r32, 1;
	@%p5 bra 	$L__BB2_37;
	setp.gt.f32 	%p11, %f79, 0f00000000;
	@%p11 bra 	$L__BB2_23;
	bra.uni 	$L__BB2_36;
$L__BB2_23:
	and.b32  	%r16, %r32, 3;
	and.b32  	%r17, %r32, 2147483644;
$L__BB2_24:
	setp.lt.s32 	%p14, %r104, %r4;
	mov.f32 	%f310, 0f7FC00000;
	mov.f32 	%f311, %f310;
	@%p14 bra 	$L__BB2_29;
	setp.lt.u32 	%p15, %r32, 4;
	mov.f32 	%f320, 0f00000000;
	mov.b32 	%r107, 0;
	mov.f32 	%f319, %f320;
	mov.f32 	%f318, %f320;
	@%p15 bra 	$L__BB2_31;
	mov.f32 	%f320, 0f00000000;
	mov.b32 	%r106, 0;
	bra.uni 	$L__BB2_30;
$L__BB2_27:
	sqrt.rn.f32 	%f156, %f76;
	mul.f32 	%f54, %f79, %f156;
	setp.leu.f32 	%p29, %f54, 0f00000000;
	@%p29 bra 	$L__BB2_29;
	mul.f32 	%f158, %f318, %f1;
	mul.f32 	%f159, %f158, %f2;
	fma.rn.f32 	%f160, %f1, %f320, %f159;
	div.rn.f32 	%f310, %f160, %f54;
$L__BB2_29:
	mad.lo.s32 	%r70, %r104, %r30, %r1;
	mul.wide.s32 	%rd49, %r70, 4;
	add.s64 	%rd50, %rd3, %rd49;
	st.global.f32 	[%rd50], %f310;
	add.s64 	%rd51, %rd2, %rd49;
	st.global.f32 	[%rd51], %f311;
	add.s64 	%rd52, %rd1, %rd49;
	st.global.f32 	[%rd52], %f311;
	add.s32 	%r104, %r104, %r5;
	setp.lt.s32 	%p30, %r104, %r31;
	@%p30 bra 	$L__BB2_24;
	bra.uni 	$L__BB2_40;
$L__BB2_30:
	.pragma "nounroll";
	not.b32 	%r45, %r106;
	add.s32 	%r46, %r104, %r45;
	mad.lo.s32 	%r47, %r46, %r30, %r1;
	mul.wide.s32 	%rd32, %r47, 4;
	add.s64 	%rd33, %rd6, %rd32;
	ld.global.nc.f32 	%f88, [%rd33];
	abs.f32 	%f89, %f88;
	setp.num.f32 	%p16, %f89, %f89;
	selp.f32 	%f90, %f88, 0f00000000, %p16;
	mul.wide.u32 	%rd34, %r106, 4;
	add.s64 	%rd35, %rd5, %rd34;
	ld.global.nc.f32 	%f91, [%rd35];
	add.s32 	%r48, %r106, 1;
	sub.f32 	%f92, %f90, %f318;
	cvt.rn.f32.u32 	%f93, %r48;
	div.rn.f32 	%f94, %f92, %f93;
	add.f32 	%f95, %f318, %f94;
	sub.f32 	%f96, %f90, %f95;
	fma.rn.f32 	%f97, %f92, %f96, %f319;
	fma.rn.f32 	%f98, %f90, %f91, %f320;
	sub.s32 	%r49, %r104, %r106;
	add.s32 	%r50, %r49, -2;
	mul.lo.s32 	%r51, %r50, %r30;
	add.s32 	%r52, %r51, %r1;
	mul.wide.s32 	%rd36, %r52, 4;
	add.s64 	%rd37, %rd6, %rd36;
	ld.global.nc.f32 	%f99, [%rd37];
	abs.f32 	%f100, %f99;
	setp.num.f32 	%p17, %f100, %f100;
	selp.f32 	%f101, %f99, 0f00000000, %p17;
	ld.global.nc.f32 	%f102, [%rd35+4];
	add.s32 	%r53, %r106, 2;
	sub.f32 	%f103, %f101, %f95;
	cvt.rn.f32.u32 	%f104, %r53;
	div.rn.f32 	%f105, %f103, %f104;
	add.f32 	%f106, %f95, %f105;
	sub.f32 	%f107, %f101, %f106;
	fma.rn.f32 	%f108, %f103, %f107, %f97;
	fma.rn.f32 	%f109, %f101, %f102, %f98;
	sub.s32 	%r54, %r51, %r30;
	add.s32 	%r55, %r54, %r1;
	mul.wide.s32 	%rd38, %r55, 4;
	add.s64 	%rd39, %rd6, %rd38;
	ld.global.nc.f32 	%f110, [%rd39];
	abs.f32 	%f111, %f110;
	setp.num.f32 	%p18, %f111, %f111;
	selp.f32 	%f112, %f110, 0f00000000, %p18;
	ld.global.nc.f32 	%f113, [%rd35+8];
	add.s32 	%r56, %r106, 3;
	sub.f32 	%f114, %f112, %f106;
	cvt.rn.f32.u32 	%f115, %r56;
	div.rn.f32 	%f116, %f114, %f115;
	add.f32 	%f117, %f106, %f116;
	sub.f32 	%f118, %f112, %f117;
	fma.rn.f32 	%f119, %f114, %f118, %f108;
	fma.rn.f32 	%f120, %f112, %f113, %f109;
	sub.s32 	%r57, %r54, %r30;
	add.s32 	%r58, %r57, %r1;
	mul.wide.s32 	%rd40, %r58, 4;
	add.s64 	%rd41, %rd6, %rd40;
	ld.global.nc.f32 	%f121, [%rd41];
	abs.f32 	%f122, %f121;
	setp.num.f32 	%p19, %f122, %f122;
	selp.f32 	%f123, %f121, 0f00000000, %p19;
	ld.global.nc.f32 	%f124, [%rd35+12];
	add.s32 	%r106, %r106, 4;
	sub.f32 	%f125, %f123, %f117;
	cvt.rn.f32.u32 	%f126, %r106;
	div.rn.f32 	%f127, %f125, %f126;
	add.f32 	%f318, %f117, %f127;
	sub.f32 	%f128, %f123, %f318;
	fma.rn.f32 	%f319, %f125, %f128, %f119;
	fma.rn.f32 	%f320, %f123, %f124, %f120;
	setp.eq.s32 	%p20, %r106, %r17;
	mov.u32 	%r107, %r17;
	@%p20 bra 	$L__BB2_31;
	bra.uni 	$L__BB2_30;
$L__BB2_31:
	setp.eq.s32 	%p21, %r16, 0;
	@%p21 bra 	$L__BB2_35;
	setp.eq.s32 	%p22, %r16, 1;
	not.b32 	%r59, %r107;
	add.s32 	%r60, %r104, %r59;
	mad.lo.s32 	%r61, %r60, %r30, %r1;
	mul.wide.s32 	%rd42, %r61, 4;
	add.s64 	%rd43, %rd6, %rd42;
	ld.global.nc.f32 	%f129, [%rd43];
	abs.f32 	%f130, %f129;
	setp.num.f32 	%p23, %f130, %f130;
	selp.f32 	%f131, %f129, 0f00000000, %p23;
	mul.wide.u32 	%rd44, %r107, 4;
	add.s64 	%rd9, %rd5, %rd44;
	ld.global.nc.f32 	%f132, [%rd9];
	add.s32 	%r62, %r107, 1;
	sub.f32 	%f133, %f131, %f318;
	cvt.rn.f32.u32 	%f134, %r62;
	div.rn.f32 	%f135, %f133, %f134;
	add.f32 	%f318, %f318, %f135;
	sub.f32 	%f136, %f131, %f318;
	fma.rn.f32 	%f319, %f133, %f136, %f319;
	fma.rn.f32 	%f320, %f131, %f132, %f320;
	@%p22 bra 	$L__BB2_35;
	setp.eq.s32 	%p24, %r16, 2;
	sub.s32 	%r63, %r104, %r107;
	add.s32 	%r64, %r63, -2;
	mul.lo.s32 	%r23, %r64, %r30;
	add.s32 	%r65, %r23, %r1;
	mul.wide.s32 	%rd45, %r65, 4;
	add.s64 	%rd46, %rd6, %rd45;
	ld.global.nc.f32 	%f137, [%rd46];
	abs.f32 	%f138, %f137;
	setp.num.f32 	%p25, %f138, %f138;
	selp.f32 	%f139, %f137, 0f00000000, %p25;
	ld.global.nc.f32 	%f140, [%rd9+4];
	add.s32 	%r66, %r107, 2;
	sub.f32 	%f141, %f139, %f318;
	cvt.rn.f32.u32 	%f142, %r66;
	div.rn.f32 	%f143, %f141, %f142;
	add.f32 	%f318, %f318, %f143;
	sub.f32 	%f144, %f139, %f318;
	fma.rn.f32 	%f319, %f141, %f144, %f319;
	fma.rn.f32 	%f320, %f139, %f140, %f320;
	@%p24 bra 	$L__BB2_35;
	sub.s32 	%r67, %r23, %r30;
	add.s32 	%r68, %r67, %r1;
	mul.wide.s32 	%rd47, %r68, 4;
	add.s64 	%rd48, %rd6, %rd47;
	ld.global.nc.f32 	%f145, [%rd48];
	abs.f32 	%f146, %f145;
	setp.num.f32 	%p26, %f146, %f146;
	selp.f32 	%f147, %f145, 0f00000000, %p26;
	ld.global.nc.f32 	%f148, [%rd9+8];
	add.s32 	%r69, %r107, 3;
	sub.f32 	%f149, %f147, %f318;
	cvt.rn.f32.u32 	%f150, %r69;
	div.rn.f32 	%f151, %f149, %f150;
	add.f32 	%f318, %f318, %f151;
	sub.f32 	%f152, %f147, %f318;
	fma.rn.f32 	%f319, %f149, %f152, %f319;
	fma.rn.f32 	%f320, %f147, %f148, %f320;
$L__BB2_35:
	mul.f32 	%f154, %f319, %f1;
	setp.lt.f32 	%p27, %f154, 0f00000000;
	selp.f32 	%f76, 0f00000000, %f154, %p27;
	setp.gt.f32 	%p28, %f76, 0f00000000;
	mov.f32 	%f310, 0f00000000;
	mov.f32 	%f311, 0f00000000;
	@%p28 bra 	$L__BB2_27;
	bra.uni 	$L__BB2_29;
$L__BB2_36:
	mad.lo.s32 	%r42, %r104, %r30, %r1;
	setp.lt.s32 	%p12, %r104, %r4;
	selp.f32 	%f83, 0f7FC00000, 0f00000000, %p12;
	mul.wide.s32 	%rd28, %r42, 4;
	add.s64 	%rd29, %rd3, %rd28;
	st.global.f32 	[%rd29], %f83;
	add.s64 	%rd30, %rd2, %rd28;
	st.global.f32 	[%rd30], %f83;
	add.s64 	%rd31, %rd1, %rd28;
	st.global.f32 	[%rd31], %f83;
	add.s32 	%r104, %r104, %r5;
	setp.lt.s32 	%p13, %r104, %r31;
	@%p13 bra 	$L__BB2_36;
	bra.uni 	$L__BB2_40;
$L__BB2_37:
	setp.gt.f32 	%p6, %f79, 0f00000000;
	@%p6 bra 	$L__BB2_38;
	bra.uni 	$L__BB2_39;
$L__BB2_38:
	mad.lo.s32 	%r41, %r104, %r30, %r1;
	setp.lt.s32 	%p9, %r104, %r4;
	selp.f32 	%f82, 0f7FC00000, 0f00000000, %p9;
	mul.wide.s32 	%rd24, %r41, 4;
	add.s64 	%rd25, %rd3, %rd24;
	st.global.f32 	[%rd25], %f82;
	add.s64 	%rd26, %rd2, %rd24;
	st.global.f32 	[%rd26], %f82;
	add.s64 	%rd27, %rd1, %rd24;
	st.global.f32 	[%rd27], %f82;
	add.s32 	%r104, %r104, %r5;
	setp.lt.s32 	%p10, %r104, %r31;
	@%p10 bra 	$L__BB2_38;
	bra.uni 	$L__BB2_40;
$L__BB2_39:
	mad.lo.s32 	%r40, %r104, %r30, %r1;
	setp.lt.s32 	%p7, %r104, %r4;
	selp.f32 	%f81, 0f7FC00000, 0f00000000, %p7;
	mul.wide.s32 	%rd20, %r40, 4;
	add.s64 	%rd21, %rd3, %rd20;
	st.global.f32 	[%rd21], %f81;
	add.s64 	%rd22, %rd2, %rd20;
	st.global.f32 	[%rd22], %f81;
	add.s64 	%rd23, %rd1, %rd20;
	st.global.f32 	[%rd23], %f81;
	add.s32 	%r104, %r104, %r5;
	setp.lt.s32 	%p8, %r104, %r31;
	@%p8 bra 	$L__BB2_39;
$L__BB2_40:
	ret;

}
	// .globl	correlation_cycle_state_many_series_one_param_f32
.visible .entry correlation_cycle_state_many_series_one_param_f32(
	.param .u64 .ptr .align 1 correlation_cycle_state_many_series_one_param_f32_param_0,
	.param .f32 correlation_cycle_state_many_series_one_param_f32_param_1,
	.param .u64 .ptr .align 1 correlation_cycle_state_many_series_one_param_f32_param_2,
	.param .u32 correlation_cycle_state_many_series_one_param_f32_param_3,
	.param .u32 correlation_cycle_state_many_series_one_param_f32_param_4,
	.param .u32 correlation_cycle_state_many_series_one_param_f32_param_5,
	.param .u64 .ptr .align 1 correlation_cycle_state_many_series_one_param_f32_param_6
)
{
	.reg .pred 	%p<9>;
	.reg .b32 	%r<21>;
	.reg .b32 	%f<14>;
	.reg .b64 	%rd<15>;

	ld.param.u64 	%rd3, [correlation_cycle_state_many_series_one_param_f32_param_0];
	ld.param.f32 	%f5, [correlation_cycle_state_many_series_one_param_f32_param_1];
	ld.param.u64 	%rd4, [correlation_cycle_state_many_series_one_param_f32_param_2];
	ld.param.u32 	%r9, [correlation_cycle_state_many_series_one_param_f32_param_3];
	ld.param.u32 	%r10, [correlation_cycle_state_many_series_one_param_f32_param_4];
	ld.param.u32 	%r11, [correlation_cycle_state_many_series_one_param_f32_param_5];
	ld.param.u64 	%rd5, [correlation_cycle_state_many_series_one_param_f32_param_6];
	mov.u32 	%r12, %ctaid.y;
	mov.u32 	%r13, %ntid.y;
	mov.u32 	%r14, %tid.y;
	mad.lo.s32 	%r1, %r12, %r13, %r14;
	mov.u32 	%r15, %ctaid.x;
	mov.u32 	%r2, %ntid.x;
	mov.u32 	%r16, %tid.x;
	mad.lo.s32 	%r20, %r15, %r2, %r16;
	setp.ge.s32 	%p1, %r1, %r9;
	setp.ge.s32 	%p2, %r20, %r10;
	or.pred  	%p3, %p1, %p2;
	@%p3 bra 	$L__BB3_7;
	cvta.to.global.u64 	%rd1, %rd3;
	cvta.to.global.u64 	%rd6, %rd4;
	mul.wide.u32 	%rd7, %r1, 4;
	add.s64 	%rd8, %rd6, %rd7;
	ld.global.nc.u32 	%r17, [%rd8];
	add.s32 	%r4, %r17, %r11;
	mov.u32 	%r18, %nctaid.x;
	mul.lo.s32 	%r5, %r18, %r2;
	cvta.to.global.u64 	%rd2, %rd5;
$L__BB3_2:
	mad.lo.s32 	%r7, %r20, %r9, %r1;
	setp.le.s32 	%p4, %r20, %r4;
	mov.f32 	%f13, 0f7FC00000;
	mov.f32 	%f12, 0f00000000;
	@%p4 bra 	$L__BB3_6;
	mul.wide.s32 	%rd9, %r7, 4;
	add.s64 	%rd10, %rd1, %rd9;
	ld.global.nc.f32 	%f1, [%rd10];
	sub.s32 	%r19, %r7, %r9;
	mul.wide.s32 	%rd11, %r19, 4;
	add.s64 	%rd12, %rd1, %rd11;
	ld.global.nc.f32 	%f2, [%rd12];
	abs.f32 	%f8, %f2;
	setp.nan.f32 	%p5, %f8, %f8;
	mov.f32 	%f13, %f12;
	@%p5 bra 	$L__BB3_6;
	sub.f32 	%f10, %f1, %f2;
	abs.f32 	%f11, %f10;
	setp.geu.f32 	%p6, %f11, %f5;
	mov.f32 	%f13, %f12;
	@%p6 bra 	$L__BB3_6;
	setp.ge.f32 	%p7, %f1, 0f00000000;
	selp.f32 	%f13, 0f3F800000, 0fBF800000, %p7;
$L__BB3_6:
	mul.wide.s32 	%rd13, %r7, 4;
	add.s64 	%rd14, %rd2, %rd13;
	st.global.f32 	[%rd14], %f13;
	add.s32 	%r20, %r20, %r5;
	setp.lt.s32 	%p8, %r20, %r10;
	@%p8 bra 	$L__BB3_2;
$L__BB3_7:
	ret;

}


// ===== COMPILED SASS (sm_100) =====

	.target	sm_100

	.elftype	@"ET_EXEC"


//--------------------- .note.nv.tkinfo           --------------------------
	.section	.note.nv.tkinfo,"",@"SHT_NOTE"
	.sectionflags	@"SHF_NOTE_NV_TKINFO"
	.tkinfo
        /*0018*/ 	.word	0x00000002
        /*0030*/ 	.string	""
        /*0030*/ 	.string	"ptxas"
        /*0030*/ 	.string	"Cuda compilation tools, release 13.0, V13.0.88"
        /*0030*/ 	.string	"Build cuda_13.0.r13.0/compiler.36424714_0"
        /*0030*/ 	.string	"-arch sm_100 -m 64 "



//--------------------- .note.nv.cuinfo           --------------------------
	.section	.note.nv.cuinfo,"",@"SHT_NOTE"
	.sectionflags	@"SHF_NOTE_NV_CUINFO"
        /*0018*/ 	.short	0x0002
        /*001a*/ 	.short	0x0064
        /*001c*/ 	.short	0x0082
	.zero		2


//--------------------- .nv.info                  --------------------------
	.section	.nv.info,"",@"SHT_CUDA_INFO"
	.align	4


	//----- nvinfo : EIATTR_REGCOUNT
	.align		4
        /*0000*/ 	.byte	0x04, 0x2f
        /*0002*/ 	.short	(.L_1 - .L_0)
	.align		4
.L_0:
        /*0004*/ 	.word	index@(correlation_cycle_batch_f32_ria)
        /*0008*/ 	.word	0x00000026


	//----- nvinfo : EIATTR_FRAME_SIZE
	.align		4
.L_1:
        /*000c*/ 	.byte	0x04, 0x11
        /*000e*/ 	.short	(.L_3 - .L_2)
	.align		4
.L_2:
        /*0010*/ 	.word	index@($__internal_3_$__cuda_sm3x_div_rn_noftz_f32_slowpath)
        /*0014*/ 	.word	0x00000000


	//----- nvinfo : EIATTR_FRAME_SIZE
	.align		4
.L_3:
        /*0018*/ 	.byte	0x04, 0x11
        /*001a*/ 	.short	(.L_5 - .L_4)
	.align		4
.L_4:
        /*001c*/ 	.word	index@($__internal_2_$__cuda_sm20_sqrt_rn_f32_slowpath)
        /*0020*/ 	.word	0x00000000


	//----- nvinfo : EIATTR_FRAME_SIZE
	.align		4
.L_5:
        /*0024*/ 	.byte	0x04, 0x11
        /*0026*/ 	.short	(.L_7 - .L_6)
	.align		4
.L_6:
        /*0028*/ 	.word	index@(correlation_cycle_batch_f32_ria)
        /*002c*/ 	.word	0x00000000


	//----- nvinfo : EIATTR_REGCOUNT
	.align		4
.L_7:
        /*0030*/ 	.byte	0x04, 0x2f
        /*0032*/ 	.short	(.L_9 - .L_8)
	.align		4
.L_8:
        /*0034*/ 	.word	index@(correlation_cycle_state_batch_f32)
        /*0038*/ 	.word	0x00000014


	//----- nvinfo : EIATTR_FRAME_SIZE
	.align		4
.L_9:
        /*003c*/ 	.byte	0x04, 0x11
        /*003e*/ 	.short	(.L_11 - .L_10)
	.align		4
.L_10:
        /*0040*/ 	.word	index@(correlation_cycle_state_batch_f32)
        /*0044*/ 	.word	0x00000000


	//----- nvinfo : EIATTR_REGCOUNT
	.align		4
.L_11:
        /*0048*/ 	.byte	0x04, 0x2f
        /*004a*/ 	.short	(.L_13 - .L_12)
	.align		4
.L_12:
        /*004c*/ 	.word	index@(correlation_cycle_many_series_one_param_f32_ria)
        /*0050*/ 	.word	0x00000028


	//----- nvinfo : EIATTR_FRAME_SIZE
	.align		4
.L_13:
        /*0054*/ 	.byte	0x04, 0x11
        /*0056*/ 	.short	(.L_15 - .L_14)
	.align		4
.L_14:
        /*0058*/ 	.word	index@($__internal_1_$__cuda_sm3x_div_rn_noftz_f32_slowpath)
        /*005c*/ 	.word	0x00000000


	//----- nvinfo : EIATTR_FRAME_SIZE
	.align		4
.L_15:
        /*0060*/ 	.byte	0x04, 0x11
        /*0062*/ 	.short	(.L_17 - .L_16)
	.align		4
.L_16:
        /*0064*/ 	.word	index@($__internal_0_$__cuda_sm20_sqrt_rn_f32_slowpath)
        /*0068*/ 	.word	0x00000000


	//----- nvinfo : EIATTR_FRAME_SIZE
	.align		4
.L_17:
        /*006c*/ 	.byte	0x04, 0x11
        /*006e*/ 	.short	(.L_19 - .L_18)
	.align		4
.L_18:
        /*0070*/ 	.word	index@(correlation_cycle_many_series_one_param_f32_ria)
        /*0074*/ 	.word	0x00000000


	//----- nvinfo : EIATTR_REGCOUNT
	.align		4
.L_19:
        /*0078*/ 	.byte	0x04, 0x2f
        /*007a*/ 	.short	(.L_21 - .L_20)
	.align		4
.L_20:
        /*007c*/ 	.word	index@(correlation_cycle_state_many_series_one_param_f32)
        /*0080*/ 	.word	0x0000001a


	//----- nvinfo : EIATTR_FRAME_SIZE
	.align		4
.L_21:
        /*0084*/ 	.byte	0x04, 0x11
        /*0086*/ 	.short	(.L_23 - .L_22)
	.align		4
.L_22:
        /*0088*/ 	.word	index@(correlation_cycle_state_many_series_one_param_f32)
        /*008c*/ 	.word	0x00000000


	//----- nvinfo : EIATTR_MIN_STACK_SIZE
	.align		4
.L_23:
        /*0090*/ 	.byte	0x04, 0x12
        /*0092*/ 	.short	(.L_25 - .L_24)
	.align		4
.L_24:
        /*0094*/ 	.word	index@(correlation_cycle_state_many_series_one_param_f32)
        /*0098*/ 	.word	0x00000000


	//----- nvinfo : EIATTR_MIN_STACK_SIZE
	.align		4
.L_25:
        /*009c*/ 	.byte	0x04, 0x12
        /*009e*/ 	.short	(.L_27 - .L_26)
	.align		4
.L_26:
        /*00a0*/ 	.word	index@(correlation_cycle_many_series_one_param_f32_ria)
        /*00a4*/ 	.word	0x00000000


	//----- nvinfo : EIATTR_MIN_STACK_SIZE
	.align		4
.L_27:
        /*00a8*/ 	.byte	0x04, 0x12
        /*00aa*/ 	.short	(.L_29 - .L_28)
	.align		4
.L_28:
        /*00ac*/ 	.word	index@(correlation_cycle_state_batch_f32)
        /*00b0*/ 	.word	0x00000000


	//----- nvinfo : EIATTR_MIN_STACK_SIZE
	.align		4
.L_29:
        /*00b4*/ 	.byte	0x04, 0x12
        /*00b6*/ 	.short	(.L_31 - .L_30)
	.align		4
.L_30:
        /*00b8*/ 	.word	index@(correlation_cycle_batch_f32_ria)
        /*00bc*/ 	.word	0x00000000
.L_31:


//--------------------- .nv.compat                --------------------------
	.section	.nv.compat,"",@"SHT_CUDA_COMPAT_INFO"
	.align	4
        /*0000*/ 	.byte	0x02, 0x09, 0x00, 0x00, 0x02, 0x02, 0x01, 0x00, 0x02, 0x05, 0x05, 0x00, 0x03, 0x07, 0x01, 0x01
        /*0010*/ 	.byte	0x02, 0x03, 0x00, 0x00, 0x02, 0x06, 0x01, 0x00, 0x04, 0x0b, 0x08, 0x00, 0x01, 0x00, 0x00, 0x00
        /*0020*/ 	.byte	0x00, 0x00, 0x00, 0x00


//--------------------- .nv.info.correlation_cycle_state_many_series_one_param_f32 --------------------------
	.section	.nv.info.correlation_cycle_state_many_series_one_param_f32,"",@"SHT_CUDA_INFO"
	.sectionflags	@""
	.align	4


	//----- nvinfo : EIATTR_CUDA_API_VERSION
	.align		4
        /*0000*/ 	.byte	0x04, 0x37
        /*0002*/ 	.short	(.L_33 - .L_32)
.L_32:
        /*0004*/ 	.word	0x00000082


	//----- nvinfo : EIATTR_KPARAM_INFO
	.align		4
.L_33:
        /*0008*/ 	.byte	0x04, 0x17
        /*000a*/ 	.short	(.L_35 - .L_34)
.L_34:
        /*000c*/ 	.word	0x00000000
        /*0010*/ 	.short	0x0006
        /*0012*/ 	.short	0x0028
        /*0014*/ 	.byte	0x00, 0xf5, 0x21, 0x00


	//----- nvinfo : EIATTR_KPARAM_INFO
	.align		4
.L_35:
        /*0018*/ 	.byte	0x04, 0x17
        /*001a*/ 	.short	(.L_37 - .L_36)
.L_36:
        /*001c*/ 	.word	0x00000000
        /*0020*/ 	.short	0x0005
        /*0022*/ 	.short	0x0020
        /*0024*/ 	.byte	0x00, 0xf0, 0x11, 0x00


	//----- nvinfo : EIATTR_KPARAM_INFO
	.align		4
.L_37:
        /*0028*/ 	.byte	0x04, 0x17
        /*002a*/ 	.short	(.L_39 - .L_38)
.L_38:
        /*002c*/ 	.word	0x00000000
        /*0030*/ 	.short	0x0004
        /*0032*/ 	.short	0x001c
        /*0034*/ 	.byte	0x00, 0xf0, 0x11, 0x00


	//----- nvinfo : EIATTR_KPARAM_INFO
	.align		4
.L_39:
        /*0038*/ 	.byte	0x04, 0x17
        /*003a*/ 	.short	(.L_41 - .L_40)
.L_40:
        /*003c*/ 	.word	0x00000000
        /*0040*/ 	.short	0x0003
        /*0042*/ 	.short	0x0018
        /*0044*/ 	.byte	0x00, 0xf0, 0x11, 0x00


	//----- nvinfo : EIATTR_KPARAM_INFO
	.align		4
.L_41:
        /*0048*/ 	.byte	0x04, 0x17
        /*004a*/ 	.short	(.L_43 - .L_42)
.L_42:
        /*004c*/ 	.word	0x00000000
        /*0050*/ 	.short	0x0002
        /*0052*/ 	.short	0x0010
        /*0054*/ 	.byte	0x00, 0xf5, 0x21, 0x00


	//----- nvinfo : EIATTR_KPARAM_INFO
	.align		4
.L_43:
        /*0058*/ 	.byte	0x04, 0x17
        /*005a*/ 	.short	(.L_45 - .L_44)
.L_44:
        /*005c*/ 	.word	0x00000000
        /*0060*/ 	.short	0x0001
        /*0062*/ 	.short	0x0008
        /*0064*/ 	.byte	0x00, 0xf0, 0x11, 0x00


	//----- nvinfo : EIATTR_KPARAM_INFO
	.align		4
.L_45:
        /*0068*/ 	.byte	0x04, 0x17
        /*006a*/ 	.short	(.L_47 - .L_46)
.L_46:
        /*006c*/ 	.word	0x00000000
        /*0070*/ 	.short	0x0000
        /*0072*/ 	.short	0x0000
        /*0074*/ 	.byte	0x00, 0xf5, 0x21, 0x00


	//----- nvinfo : EIATTR_SPARSE_MMA_MASK
	.align		4
.L_47:
        /*0078*/ 	.byte	0x03, 0x50
        /*007a*/ 	.short	0x0000


	//----- nvinfo : EIATTR_MAXREG_COUNT
	.align		4
        /*007c*/ 	.byte	0x03, 0x1b
        /*007e*/ 	.short	0x00ff


	//----- nvinfo : EIATTR_MERCURY_ISA_VERSION
	.align		4
        /*0080*/ 	.byte	0x03, 0x5f
        /*0082*/ 	.short	0x0101


	//----- nvinfo : EIATTR_VRC_CTA_INIT_COUNT
	.align		4
        /*0084*/ 	.byte	0x02, 0x4a
	.zero		1
	.zero		1


	//----- nvinfo : EIATTR_EXIT_INSTR_OFFSETS
	.align		4
        /*0088*/ 	.byte	0x04, 0x1c
        /*008a*/ 	.short	(.L_49 - .L_48)


	//   ....[0]....
.L_48:
        /*008c*/ 	.word	0x000000c0


	//   ....[1]....
        /*0090*/ 	.word	0x00000320


	//----- nvinfo : EIATTR_CRS_STACK_SIZE
	.align		4
.L_49:
        /*0094*/ 	.byte	0x04, 0x1e
        /*0096*/ 	.short	(.L_51 - .L_50)
.L_50:
        /*0098*/ 	.word	0x00000000


	//----- nvinfo : EIATTR_CBANK_PARAM_SIZE
	.align		4
.L_51:
        /*009c*/ 	.byte	0x03, 0x19
        /*009e*/ 	.short	0x0030


	//----- nvinfo : EIATTR_PARAM_CBANK
	.align		4
        /*00a0*/ 	.byte	0x04, 0x0a
        /*00a2*/ 	.short	(.L_53 - .L_52)
	.align		4
.L_52:
        /*00a4*/ 	.word	index@(.nv.constant0.correlation_cycle_state_many_series_one_param_f32)
        /*00a8*/ 	.short	0x0380
        /*00aa*/ 	.short	0x0030


	//----- nvinfo : EIATTR_SW_WAR
	.align		4
.L_53:
        /*00ac*/ 	.byte	0x04, 0x36
        /*00ae*/ 	.short	(.L_55 - .L_54)
.L_54:
        /*00b0*/ 	.word	0x00000008
.L_55:


//--------------------- .nv.info.correlation_cycle_many_series_one_param_f32_ria --------------------------
	.section	.nv.info.correlation_cycle_many_series_one_param_f32_ria,"",@"SHT_CUDA_INFO"
	.sectionflags	@""
	.align	4


	//----- nvinfo : EIATTR_CUDA_API_VERSION
	.align		4
        /*0000*/ 	.byte	0x04, 0x37
        /*0002*/ 	.short	(.L_57 - .L_56)
.L_56:
        /*0004*/ 	.word	0x00000082


	//----- nvinfo : EIATTR_KPARAM_INFO
	.align		4
.L_57:
        /*0008*/ 	.byte	0x04, 0x17
        /*000a*/ 	.short	(.L_59 - .L_58)
.L_58:
        /*000c*/ 	.word	0x00000000
        /*0010*/ 	.short	0x000d
        /*0012*/ 	.short	0x0050
        /*0014*/ 	.byte	0x00, 0xf5, 0x21, 0x00


	//----- nvinfo : EIATTR_KPARAM_INFO
	.align		4
.L_59:
        /*0018*/ 	.byte	0x04, 0x17
        /*001a*/ 	.short	(.L_61 - .L_60)
.L_60:
        /*001c*/ 	.word	0x00000000
        /*0020*/ 	.short	0x000c
        /*0022*/ 	.short	0x0048
        /*0024*/ 	.byte	0x00, 0xf5, 0x21, 0x00


	//----- nvinfo : EIATTR_KPARAM_INFO
	.align		4
.L_61:
        /*0028*/ 	.byte	0x04, 0x17
        /*002a*/ 	.short	(.L_63 - .L_62)
.L_62:
        /*002c*/ 	.word	0x00000000
        /*0030*/ 	.short	0x000b
        /*0032*/ 	.short	0x0040
        /*0034*/ 	.byte	0x00, 0xf5, 0x21, 0x00


	//----- nvinfo : EIATTR_KPARAM_INFO
	.align		4
.L_63:
        /*0038*/ 	.byte	0x04, 0x17
        /*003a*/ 	.short	(.L_65 - .L_64)
.L_64:
        /*003c*/ 	.word	0x00000000
        /*0040*/ 	.short	0x000a
        /*0042*/ 	.short	0x0038
        /*0044*/ 	.byte	0x00, 0xf5, 0x21, 0x00


	//----- nvinfo : EIATTR_KPARAM_INFO
	.align		4
.L_65:
        /*0048*/ 	.byte	0x04, 0x17
        /*004a*/ 	.short	(.L_67 - .L_66)
.L_66:
        /*004c*/ 	.word	0x00000000
        /*0050*/ 	.short	0x0009
        /*0052*/ 	.short	0x0030
        /*0054*/ 	.byte	0x00, 0xf0, 0x11, 0x00


	//----- nvinfo : EIATTR_KPARAM_INFO
	.align		4
.L_67:
        /*0058*/ 	.byte	0x04, 0x17
        /*005a*/ 	.short	(.L_69 - .L_68)
.L_68:
        /*005c*/ 	.word	0x00000000
        /*0060*/ 	.short	0x0008
        /*0062*/ 	.short	0x002c
        /*0064*/ 	.byte	0x00, 0xf0, 0x11, 0x00


	//----- nvinfo : EIATTR_KPARAM_INFO
	.align		4
.L_69:
        /*0068*/ 	.byte	0x04, 0x17
        /*006a*/ 	.short	(.L_71 - .L_70)
.L_70:
        /*006c*/ 	.word	0x00000000
        /*0070*/ 	.short	0x0007
        /*0072*/ 	.short	0x0028
        /*0074*/ 	.byte	0x00, 0xf0, 0x11, 0x00


	//----- nvinfo : EIATTR_KPARAM_INFO
	.align		4
.L_71:
        /*0078*/ 	.byte	0x04, 0x17
        /*007a*/ 	.short	(.L_73 - .L_72)
.L_72:
        /*007c*/ 	.word	0x00000000
        /*0080*/ 	.short	0x0006
        /*0082*/ 	.short	0x0024
        /*0084*/ 	.byte	0x00, 0xf0, 0x11, 0x00


	//----- nvinfo : EIATTR_KPARAM_INFO
	.align		4
.L_73:
        /*0088*/ 	.byte	0x04, 0x17
        /*008a*/ 	.short	(.L_75 - .L_74)
.L_74:
        /*008c*/ 	.word	0x00000000
        /*0090*/ 	.short	0x0005
        /*0092*/ 	.short	0x0020
        /*0094*/ 	.byte	0x00, 0xf0, 0x11, 0x00


	//----- nvinfo : EIATTR_KPARAM_INFO
	.align		4
.L_75:
        /*0098*/ 	.byte	0x04, 0x17
        /*009a*/ 	.short	(.L_77 - .L_76)
.L_76:
        /*009c*/ 	.word	0x00000000
        /*00a0*/ 	.short	0x0004
        /*00a2*/ 	.short	0x001c
        /*00a4*/ 	.byte	0x00, 0xf0, 0x11, 0x00


	//----- nvinfo : EIATTR_KPARAM_INFO
	.align		4
.L_77:
        /*00a8*/ 	.byte	0x04, 0x17
        /*00aa*/ 	.short	(.L_79 - .L_78)
.L_78:
        /*00ac*/ 	.word	0x00000000
        /*00b0*/ 	.short	0x0003
        /*00b2*/ 	.short	0x0018
        /*00b4*/ 	.byte	0x00, 0xf0, 0x11, 0x00


	//----- nvinfo : EIATTR_KPARAM_INFO
	.align		4
.L_79:
        /*00b8*/ 	.byte	0x04, 0x17
        /*00ba*/ 	.short	(.L_81 - .L_80)
.L_80:
        /*00bc*/ 	.word	0x00000000
        /*00c0*/ 	.short	0x0002
        /*00c2*/ 	.short	0x0010
        /*00c4*/ 	.byte	0x00, 0xf5, 0x21, 0x00


	//----- nvinfo : EIATTR_KPARAM_INFO
	.align		4
.L_81:
        /*00c8*/ 	.byte	0x04, 0x17
        /*00ca*/ 	.short	(.L_83 - .L_82)
.L_82:
        /*00cc*/ 	.word	0x00000000
        /*00d0*/ 	.short	0x0001
        /*00d2*/ 	.short	0x0008
        /*00d4*/ 	.byte	0x00, 0xf5, 0x21, 0x00


	//----- nvinfo : EIATTR_KPARAM_INFO
	.align		4
.L_83:
        /*00d8*/ 	.byte	0x04, 0x17
        /*00da*/ 	.short	(.L_85 - .L_84)
.L_84:
        /*00dc*/ 	.word	0x00000000
        /*00e0*/ 	.short	0x0000
        /*00e2*/ 	.short	0x0000
        /*00e4*/ 	.byte	0x00, 0xf5, 0x21, 0x00


	//----- nvinfo : EIATTR_SPARSE_MMA_MASK
	.align		4
.L_85:
        /*00e8*/ 	.byte	0x03, 0x50
        /*00ea*/ 	.short	0x0000


	//----- nvinfo : EIATTR_MAXREG_COUNT
	.align		4
        /*00ec*/ 	.byte	0x03, 0x1b
        /*00ee*/ 	.short	0x00ff


	//----- nvinfo : EIATTR_MERCURY_ISA_VERSION
	.align		4
        /*00f0*/ 	.byte	0x03, 0x5f
        /*00f2*/ 	.short	0x0101


	//----- nvinfo : EIATTR_VRC_CTA_INIT_COUNT
	.align		4
        /*00f4*/ 	.byte	0x02, 0x4a
	.zero		1
	.zero		1


	//----- nvinfo : EIATTR_EXIT_INSTR_OFFSETS
	.align		4
        /*00f8*/ 	.byte	0x04, 0x1c
        /*00fa*/ 	.short	(.L_87 - .L_86)


	//   ....[0]....
.L_86:
        /*00fc*/ 	.word	0x000000c0


	//   ....[1]....
        /*0100*/ 	.word	0x000002a0


	//   ....[2]....
        /*0104*/ 	.word	0x00001ad0


	//   ....[3]....
        /*0108*/ 	.word	0x00001c20


	//   ....[4]....
        /*010c*/ 	.word	0x00002e20


	//   ....[5]....
        /*0110*/ 	.word	0x00002f80


	//   ....[6]....
        /*0114*/ 	.word	0x00003050


	//----- nvinfo : EIATTR_CRS_STACK_SIZE
	.align		4
.L_87:
        /*0118*/ 	.byte	0x04, 0x1e
        /*011a*/ 	.short	(.L_89 - .L_88)
.L_88:
        /*011c*/ 	.word	0x00000000


	//----- nvinfo : EIATTR_CBANK_PARAM_SIZE
	.align		4
.L_89:
        /*0120*/ 	.byte	0x03, 0x19
        /*0122*/ 	.short	0x0058


	//----- nvinfo : EIATTR_PARAM_CBANK
	.align		4
        /*0124*/ 	.byte	0x04, 0x0a
        /*0126*/ 	.short	(.L_91 - .L_90)
	.align		4
.L_90:
        /*0128*/ 	.word	index@(.nv.constant0.correlation_cycle_many_series_one_param_f32_ria)
        /*012c*/ 	.short	0x0380
        /*012e*/ 	.short	0x0058


	//----- nvinfo : EIATTR_SW_WAR
	.align		4
.L_91:
        /*0130*/ 	.byte	0x04, 0x36
        /*0132*/ 	.short	(.L_93 - .L_92)
.L_92:
        /*0134*/ 	.word	0x00000008
.L_93:


//--------------------- .nv.info.correlation_cycle_state_batch_f32 --------------------------
	.section	.nv.info.correlation_cycle_state_batch_f32,"",@"SHT_CUDA_INFO"
	.sectionflags	@""
	.align	4


	//----- nvinfo : EIATTR_CUDA_API_VERSION
	.align		4
        /*0000*/ 	.byte	0x04, 0x37
        /*0002*/ 	.short	(.L_95 - .L_94)
.L_94:
        /*0004*/ 	.word	0x00000082


	//----- nvinfo : EIATTR_KPARAM_INFO
	.align		4
.L_95:
        /*0008*/ 	.byte	0x04, 0x17
        /*000a*/ 	.short	(.L_97 - .L_96)
.L_96:
        /*000c*/ 	.word	0x00000000
        /*0010*/ 	.short	0x0007
        /*0012*/ 	.short	0x0028
        /*0014*/ 	.byte	0x00, 0xf5, 0x21, 0x00


	//----- nvinfo : EIATTR_KPARAM_INFO
	.align		4
.L_97:
        /*0018*/ 	.byte	0x04, 0x17
        /*001a*/ 	.short	(.L_99 - .L_98)
.L_98:
        /*001c*/ 	.word	0x00000000
        /*0020*/ 	.short	0x0006
        /*0022*/ 	.short	0x0024
        /*0024*/ 	.byte	0x00, 0xf0, 0x11, 0x00


	//----- nvinfo : EIATTR_KPARAM_INFO
	.align		4
.L_99:
        /*0028*/ 	.byte	0x04, 0x17
        /*002a*/ 	.short	(.L_101 - .L_100)
.L_100:
        /*002c*/ 	.word	0x00000000
        /*0030*/ 	.short	0x0005
        /*0032*/ 	.short	0x0020
        /*0034*/ 	.byte	0x00, 0xf0, 0x11, 0x00


	//----- nvinfo : EIATTR_KPARAM_INFO
	.align		4
.L_101:
        /*0038*/ 	.byte	0x04, 0x17
        /*003a*/ 	.short	(.L_103 - .L_102)
.L_102:
        /*003c*/ 	.word	0x00000000
        /*0040*/ 	.short	0x0004
        /*0042*/ 	.short	0x001c
        /*0044*/ 	.byte	0x00, 0xf0, 0x11, 0x00


	//----- nvinfo : EIATTR_KPARAM_INFO
	.align		4
.L_103:
        /*0048*/ 	.byte	0x04, 0x17
        /*004a*/ 	.short	(.L_105 - .L_104)
.L_104:
        /*004c*/ 	.word	0x00000000
        /*0050*/ 	.short	0x0003
        /*0052*/ 	.short	0x0018
        /*0054*/ 	.byte	0x00, 0xf0, 0x11, 0x00


	//----- nvinfo : EIATTR_KPARAM_INFO
	.align		4
.L_105:
        /*0058*/ 	.byte	0x04, 0x17
        /*005a*/ 	.short	(.L_107 - .L_106)
.L_106:
        /*005c*/ 	.word	0x00000000
        /*0060*/ 	.short	0x0002
        /*0062*/ 	.short	0x0010
        /*0064*/ 	.byte	0x00, 0xf5, 0x21, 0x00


	//----- nvinfo : EIATTR_KPARAM_INFO
	.align		4
.L_107:
        /*0068*/ 	.byte	0x04, 0x17
        /*006a*/ 	.short	(.L_109 - .L_108)
.L_108:
        /*006c*/ 	.word	0x00000000
        /*0070*/ 	.short	0x0001
        /*0072*/ 	.short	0x0008
        /*0074*/ 	.byte	0x00, 0xf5, 0x21, 0x00


	//----- nvinfo : EIATTR_KPARAM_INFO
	.align		4
.L_109:
        /*0078*/ 	.byte	0x04, 0x17
        /*007a*/ 	.short	(.L_111 - .L_110)
.L_110:
        /*007c*/ 	.word	0x00000000
        /*0080*/ 	.short	0x0000
        /*0082*/ 	.short	0x0000
        /*0084*/ 	.byte	0x00, 0xf5, 0x21, 0x00


	//----- nvinfo : EIATTR_SPARSE_MMA_MASK
	.align		4
.L_111:
        /*0088*/ 	.byte	0x03, 0x50
        /*008a*/ 	.short	0x0000


	//----- nvinfo : EIATTR_MAXREG_COUNT
	.align		4
        /*008c*/ 	.byte	0x03, 0x1b
        /*008e*/ 	.short	0x00ff


	//----- nvinfo : EIATTR_MERCURY_ISA_VERSION
	.align		4
        /*0090*/ 	.byte	0x03, 0x5f
        /*0092*/ 	.short	0x0101


	//----- nvinfo : EIATTR_VRC_CTA_INIT_COUNT
	.align		4
        /*0094*/ 	.byte	0x02, 0x4a
	.zero		1
	.zero		1


	//----- nvinfo : EIATTR_EXIT_INSTR_OFFSETS
	.align		4
        /*0098*/ 	.byte	0x04, 0x1c
        /*009a*/ 	.short	(.L_113 - .L_112)


	//   ....[0]....
.L_112:
        /*009c*/ 	.word	0x00000060


	//   ....[1]....
        /*00a0*/ 	.word	0x00000130


	//   ....[2]....
        /*00a4*/ 	.word	0x00000350


	//----- nvinfo : EIATTR_CRS_STACK_SIZE
	.align		4
.L_113:
        /*00a8*/ 	.byte	0x04, 0x1e
        /*00aa*/ 	.short	(.L_115 - .L_114)
.L_114:
        /*00ac*/ 	.word	0x00000000


	//----- nvinfo : EIATTR_CBANK_PARAM_SIZE
	.align		4
.L_115:
        /*00b0*/ 	.byte	0x03, 0x19
        /*00b2*/ 	.short	0x0030


	//----- nvinfo : EIATTR_PARAM_CBANK
	.align		4
        /*00b4*/ 	.byte	0x04, 0x0a
        /*00b6*/ 	.short	(.L_117 - .L_116)
	.align		4
.L_116:
        /*00b8*/ 	.word	index@(.nv.constant0.correlation_cycle_state_batch_f32)
        /*00bc*/ 	.short	0x0380
        /*00be*/ 	.short	0x0030


	//----- nvinfo : EIATTR_SW_WAR
	.align		4
.L_117:
        /*00c0*/ 	.byte	0x04, 0x36
        /*00c2*/ 	.short	(.L_119 - .L_118)
.L_118:
        /*00c4*/ 	.word	0x00000008
.L_119:


//--------------------- .nv.info.correlation_cycle_batch_f32_ria --------------------------
	.section	.nv.info.correlation_cycle_batch_f32_ria,"",@"SHT_CUDA_INFO"
	.sectionflags	@""
	.align	4


	//----- nvinfo : EIATTR_CUDA_API_VERSION
	.align		4
        /*0000*/ 	.byte	0x04, 0x37
        /*0002*/ 	.short	(.L_121 - .L_120)
.L_120:
        /*0004*/ 	.word	0x00000082


	//----- nvinfo : EIATTR_KPARAM_INFO
	.align		4
.L_121:
        /*0008*/ 	.byte	0x04, 0x17
        /*000a*/ 	.short	(.L_123 - .L_122)
.L_122:
        /*000c*/ 	.word	0x00000000
        /*0010*/ 	.short	0x000f
        /*0012*/ 	.short	0x0068
        /*0014*/ 	.byte	0x00, 0xf5, 0x21, 0x00


	//----- nvinfo : EIATTR_KPARAM_INFO
	.align		4
.L_123:
        /*0018*/ 	.byte	0x04, 0x17
        /*001a*/ 	.short	(.L_125 - .L_124)
.L_124:
        /*001c*/ 	.word	0x00000000
        /*0020*/ 	.short	0x000e
        /*0022*/ 	.short	0x0060
        /*0024*/ 	.byte	0x00, 0xf5, 0x21, 0x00


	//----- nvinfo : EIATTR_KPARAM_INFO
	.align		4
.L_125:
        /*0028*/ 	.byte	0x04, 0x17
        /*002a*/ 	.short	(.L_127 - .L_126)
.L_126:
        /*002c*/ 	.word	0x00000000
        /*0030*/ 	.short	0x000d
        /*0032*/ 	.short	0x0058
        /*0034*/ 	.byte	0x00, 0xf5, 0x21, 0x00


	//----- nvinfo : EIATTR_KPARAM_INFO
	.align		4
.L_127:
        /*0038*/ 	.byte	0x04, 0x17
        /*003a*/ 	.short	(.L_129 - .L_128)
.L_128:
        /*003c*/ 	.word	0x00000000
        /*0040*/ 	.short	0x000c
        /*0042*/ 	.short	0x0050
        /*0044*/ 	.byte	0x00, 0xf0, 0x11, 0x00


	//----- nvinfo : EIATTR_KPARAM_INFO
	.align		4
.L_129:
        /*0048*/ 	.byte	0x04, 0x17
        /*004a*/ 	.short	(.L_131 - .L_130)
.L_130:
        /*004c*/ 	.word	0x00000000
        /*0050*/ 	.short	0x000b
        /*0052*/ 	.short	0x004c
        /*0054*/ 	.byte	0x00, 0xf0, 0x11, 0x00


	//----- nvinfo : EIATTR_KPARAM_INFO
	.align		4
.L_131:
        /*0058*/ 	.byte	0x04, 0x17
        /*005a*/ 	.short	(.L_133 - .L_132)
.L_132:
        /*005c*/ 	.word	0x00000000
        /*0060*/ 	.short	0x000a
        /*0062*/ 	.short	0x0048
        /*0064*/ 	.byte	0x00, 0xf0, 0x11, 0x00


	//----- nvinfo : EIATTR_KPARAM_INFO
	.align		4
.L_133:
        /*0068*/ 	.byte	0x04, 0x17
        /*006a*/ 	.short	(.L_135 - .L_134)
.L_134:
        /*006c*/ 	.word	0x00000000
        /*0070*/ 	.short	0x0009
        /*0072*/ 	.short	0x0044
        /*0074*/ 	.byte	0x00, 0xf0, 0x11, 0x00


	//----- nvinfo : EIATTR_KPARAM_INFO
	.align		4
.L_135:
        /*0078*/ 	.byte	0x04, 0x17
        /*007a*/ 	.short	(.L_137 - .L_136)
.L_136:
        /*007c*/ 	.word	0x00000000
        /*0080*/ 	.short	0x0008
        /*0082*/ 	.short	0x0040
        /*0084*/ 	.byte	0x00, 0xf0, 0x11, 0x00


	//----- nvinfo : EIATTR_KPARAM_INFO
	.align		4
.L_137:
        /*0088*/ 	.byte	0x04, 0x17
        /*008a*/ 	.short	(.L_139 - .L_138)
.L_138:
        /*008c*/ 	.word	0x00000000
        /*0090*/ 	.short	0x0007
        /*0092*/ 	.short	0x0038
        /*0094*/ 	.byte	0x00, 0xf5, 0x21, 0x00


	//----- nvinfo : EIATTR_KPARAM_INFO
	.align		4
.L_139:
        /*0098*/ 	.byte	0x04, 0x17
        /*009a*/ 	.short	(.L_141 - .L_140)
.L_140:
        /*009c*/ 	.word	0x00000000
        /*00a0*/ 	.short	0x0006
        /*00a2*/ 	.short	0x0030
        /*00a4*/ 	.byte	0x00, 0xf5, 0x21, 0x00


	//----- nvinfo : EIATTR_KPARAM_INFO
	.align		4
.L_141:
        /*00a8*/ 	.byte	0x04, 0x17
        /*00aa*/ 	.short	(.L_143 - .L_142)
.L_142:
        /*00ac*/ 	.word	0x00000000
        /*00b0*/ 	.short	0x0005
        /*00b2*/ 	.short	0x0028
        /*00b4*/ 	.byte	0x00, 0xf5, 0x21, 0x00


	//----- nvinfo : EIATTR_KPARAM_INFO
	.align		4
.L_143:
        /*00b8*/ 	.byte	0x04, 0x17
        /*00ba*/ 	.short	(.L_145 - .L_144)
.L_144:
        /*00bc*/ 	.word	0x00000000
        /*00c0*/ 	.short	0x0004
        /*00c2*/ 	.short	0x0020
        /*00c4*/ 	.byte	0x00, 0xf5, 0x21, 0x00


	//----- nvinfo : EIATTR_KPARAM_INFO
	.align		4
.L_145:
        /*00c8*/ 	.byte	0x04, 0x17
        /*00ca*/ 	.short	(.L_147 - .L_146)
.L_146:
        /*00cc*/ 	.word	0x00000000
        /*00d0*/ 	.short	0x0003
        /*00d2*/ 	.short	0x0018
        /*00d4*/ 	.byte	0x00, 0xf5, 0x21, 0x00


	//----- nvinfo : EIATTR_KPARAM_INFO
	.align		4
.L_147:
        /*00d8*/ 	.byte	0x04, 0x17
        /*00da*/ 	.short	(.L_149 - .L_148)
.L_148:
        /*00dc*/ 	.word	0x00000000
        /*00e0*/ 	.short	0x0002
        /*00e2*/ 	.short	0x0010
        /*00e4*/ 	.byte	0x00, 0xf5, 0x21, 0x00


	//----- nvinfo : EIATTR_KPARAM_INFO
	.align		4
.L_149:
        /*00e8*/ 	.byte	0x04, 0x17
        /*00ea*/ 	.short	(.L_151 - .L_150)
.L_150:
        /*00ec*/ 	.word	0x00000000
        /*00f0*/ 	.short	0x0001
        /*00f2*/ 	.short	0x0008
        /*00f4*/ 	.byte	0x00, 0xf5, 0x21, 0x00


	//----- nvinfo : EIATTR_KPARAM_INFO
	.align		4
.L_151:
        /*00f8*/ 	.byte	0x04, 0x17
        /*00fa*/ 	.short	(.L_153 - .L_152)
.L_152:
        /*00fc*/ 	.word	0x00000000
        /*0100*/ 	.short	0x0000
        /*0102*/ 	.short	0x0000
        /*0104*/ 	.byte	0x00, 0xf5, 0x21, 0x00


	//----- nvinfo : EIATTR_SPARSE_MMA_MASK
	.align		4
.L_153:
        /*0108*/ 	.byte	0x03, 0x50
        /*010a*/ 	.short	0x0000


	//----- nvinfo : EIATTR_MAXREG_COUNT
	.align		4
        /*010c*/ 	.byte	0x03, 0x1b
        /*010e*/ 	.short	0x00ff


	//----- nvinfo : EIATTR_NUM_BARRIERS
	.align		4
        /*0110*/ 	.byte	0x02, 0x4c
        /*0112*/ 	.byte	0x01
	.zero		1


	//----- nvinfo : EIATTR_MERCURY_ISA_VERSION
	.align		4
        /*0114*/ 	.byte	0x03, 0x5f
        /*0116*/ 	.short	0x0101


	//----- nvinfo : EIATTR_VRC_CTA_INIT_COUNT
	.align		4
        /*0118*/ 	.byte	0x02, 0x4a
	.zero		1
	.zero		1


	//----- nvinfo : EIATTR_EXIT_INSTR_OFFSETS
	.align		4
        /*011c*/ 	.byte	0x04, 0x1c
        /*011e*/ 	.short	(.L_155 - .L_154)


	//   ....[0]....
.L_154:
        /*0120*/ 	.word	0x00000070


	//   ....[1]....
        /*0124*/ 	.word	0x000004a0


	//   ....[2]....
        /*0128*/ 	.word	0x00001aa0


	//----- nvinfo : EIATTR_CRS_STACK_SIZE
	.align		4
.L_155:
        /*012c*/ 	.byte	0x04, 0x1e
        /*012e*/ 	.short	(.L_157 - .L_156)
.L_156:
        /*0130*/ 	.word	0x00000000


	//----- nvinfo : EIATTR_CBANK_PARAM_SIZE
	.align		4
.L_157:
        /*0134*/ 	.byte	0x03, 0x19
        /*0136*/ 	.short	0x0070


	//----- nvinfo : EIATTR_PARAM_CBANK
	.align		4
        /*0138*/ 	.byte	0x04, 0x0a
        /*013a*/ 	.short	(.L_159 - .L_158)
	.align		4
.L_158:
        /*013c*/ 	.word	index@(.nv.constant0.correlation_cycle_batch_f32_ria)
        /*0140*/ 	.short	0x0380
        /*0142*/ 	.short	0x0070


	//----- nvinfo : EIATTR_SW_WAR
	.align		4
.L_159:
        /*0144*/ 	.byte	0x04, 0x36
        /*0146*/ 	.short	(.L_161 - .L_160)
.L_160:
        /*0148*/ 	.word	0x00000008
.L_161:


//--------------------- .nv.callgraph             --------------------------
	.section	.nv.callgraph,"",@"SHT_CUDA_CALLGRAPH"
	.align	4
	.sectionentsize	8
	.align		4
        /*0000*/ 	.word	0x00000000
	.align		4
        /*0004*/ 	.word	0xffffffff
	.align		4
        /*0008*/ 	.word	0x00000000
	.align		4
        /*000c*/ 	.word	0xfffffffe
	.align		4
        /*0010*/ 	.word	0x00000000
	.align		4
        /*0014*/ 	.word	0xfffffffd
	.align		4
        /*0018*/ 	.word	0x00000000
	.align		4
        /*001c*/ 	.word	0xfffffffc


//--------------------- .text.correlation_cycle_state_many_series_one_param_f32 --------------------------
	.section	.text.correlation_cycle_state_many_series_one_param_f32,"ax",@progbits
	.align	128
        .global         correlation_cycle_state_many_series_one_param_f32
        .type           correlation_cycle_state_many_series_one_param_f32,@function
        .size           correlation_cycle_state_many_series_one_param_f32,(.L_x_136 - correlation_cycle_state_many_series_one_param_f32)
        .other          correlation_cycle_state_many_series_one_param_f32,@"STO_CUDA_ENTRY STV_DEFAULT"
correlation_cycle_state_many_series_one_param_f32:
.text.correlation_cycle_state_many_series_one_param_f32:
[----:B------:R-:W-:Y:S01]  /*0000*/  LDC R1, c[0x0][0x37c] ;  /* 0x0000df00ff017b82 */ /* 0x000fe20000000800 */
[----:B------:R-:W0:Y:S07]  /*0010*/  S2R R0, SR_TID.X ;  /* 0x0000000000007919 */ /* 0x000e2e0000002100 */
[----:B------:R-:W1:Y:S01]  /*0020*/  LDC R11, c[0x0][0x364] ;  /* 0x0000d900ff0b7b82 */ /* 0x000e620000000800 */
[----:B------:R-:W2:Y:S01]  /*0030*/  LDCU.64 UR6, c[0x0][0x398] ;  /* 0x00007300ff0677ac */ /* 0x000ea20008000a00 */
[----:B------:R-:W1:Y:S06]  /*0040*/  S2R R2, SR_TID.Y ;  /* 0x0000000000027919 */ /* 0x000e6c0000002200 */
[----:B------:R-:W0:Y:S08]  /*0050*/  S2UR UR5, SR_CTAID.X ;  /* 0x00000000000579c3 */ /* 0x000e300000002500 */
[----:B------:R-:W0:Y:S08]  /*0060*/  LDC R17, c[0x0][0x360] ;  /* 0x0000d800ff117b82 */ /* 0x000e300000000800 */
[----:B------:R-:W1:Y:S01]  /*0070*/  S2UR UR4, SR_CTAID.Y ;  /* 0x00000000000479c3 */ /* 0x000e620000002600 */
[----:B0-----:R-:W-:-:S05]  /*0080*/  IMAD R0, R17, UR5, R0 ;  /* 0x0000000511007c24 */ /* 0x001fca000f8e0200 */
[----:B--2---:R-:W-:Y:S01]  /*0090*/  ISETP.GE.AND P0, PT, R0, UR7, PT ;  /* 0x0000000700007c0c */ /* 0x004fe2000bf06270 */
[----:B-1----:R-:W-:-:S05]  /*00a0*/  IMAD R11, R11, UR4, R2 ;  /* 0x000000040b0b7c24 */ /* 0x002fca000f8e0202 */
[----:B------:R-:W-:-:S13]  /*00b0*/  ISETP.GE.OR P0, PT, R11, UR6, P0 ;  /* 0x000000060b007c0c */ /* 0x000fda0008706670 */
[----:B------:R-:W-:Y:S05]  /*00c0*/  @P0 EXIT ;  /* 0x000000000000094d */ /* 0x000fea0003800000 */
[----:B------:R-:W0:Y:S01]  /*00d0*/  LDC.64 R8, c[0x0][0x390] ;  /* 0x0000e400ff087b82 */ /* 0x000e220000000a00 */
[----:B------:R-:W1:Y:S01]  /*00e0*/  LDCU.64 UR4, c[0x0][0x358] ;  /* 0x00006b00ff0477ac */ /* 0x000e620008000a00 */
[----:B------:R-:W2:Y:S06]  /*00f0*/  LDCU UR7, c[0x0][0x3a0] ;  /* 0x00007400ff0777ac */ /* 0x000eac0008000800 */
[----:B------:R-:W3:Y:S01]  /*0100*/  LDC.64 R2, c[0x0][0x380] ;  /* 0x0000e000ff027b82 */ /* 0x000ee20000000a00 */
[----:B------:R-:W4:Y:S01]  /*0110*/  LDCU UR6, c[0x0][0x370] ;  /* 0x00006e00ff0677ac */ /* 0x000f220008000800 */
[----:B------:R-:W0:Y:S06]  /*0120*/  LDCU UR8, c[0x0][0x388] ;  /* 0x00007100ff0877ac */ /* 0x000e2c0008000800 */
[----:B------:R-:W2:Y:S01]  /*0130*/  LDC.64 R4, c[0x0][0x3a8] ;  /* 0x0000ea00ff047b82 */ /* 0x000ea20000000a00 */
[----:B0-----:R-:W-:-:S07]  /*0140*/  IMAD.WIDE.U32 R8, R11, 0x4, R8 ;  /* 0x000000040b087825 */ /* 0x001fce00078e0008 */
[----:B------:R-:W0:Y:S01]  /*0150*/  LDC.64 R6, c[0x0][0x398] ;  /* 0x0000e600ff067b82 */ /* 0x000e220000000a00 */
[----:B-1----:R-:W2:Y:S01]  /*0160*/  LDG.E.CONSTANT R8, desc[UR4][R8.64] ;  /* 0x0000000408087981 */ /* 0x002ea2000c1e9900 */
[----:B----4-:R-:W-:Y:S01]  /*0170*/  IMAD R17, R17, UR6, RZ ;  /* 0x0000000611117c24 */ /* 0x010fe2000f8e02ff */
[----:B0-23--:R-:W-:-:S07]  /*0180*/  IADD3 R15, PT, PT, R8, UR7, RZ ;  /* 0x00000007080f7c10 */ /* 0x00dfce000fffe0ff */
.L_x_2:
[C---:B------:R-:W-:Y:S01]  /*0190*/  ISETP.GT.AND P0, PT, R0.reuse, R15, PT ;  /* 0x0000000f0000720c */ /* 0x040fe20003f04270 */
[----:B------:R-:W-:Y:S01]  /*01a0*/  IMAD R21, R0, R6, R11 ;  /* 0x0000000600157224 */ /* 0x000fe200078e020b */
[----:B------:R-:W-:Y:S01]  /*01b0*/  BSSY.RECONVERGENT B0, `(.L_x_0) ;  /* 0x0000012000007945 */ /* 0x000fe20003800200 */
[----:B------:R-:W-:Y:S02]  /*01c0*/  MOV R19, 0x7fc00000 ;  /* 0x7fc0000000137802 */ /* 0x000fe40000000f00 */
[----:B------:R-:W-:-:S08]  /*01d0*/  IMAD.WIDE R8, R21, 0x4, R4 ;  /* 0x0000000415087825 */ /* 0x000fd000078e0204 */
[----:B------:R-:W-:Y:S05]  /*01e0*/  @!P0 BRA `(.L_x_1) ;  /* 0x0000000000388947 */ /* 0x000fea0003800000 */
[----:B------:R-:W-:-:S04]  /*01f0*/  IMAD.IADD R13, R21, 0x1, -R6 ;  /* 0x00000001150d7824 */ /* 0x000fc800078e0a06 */
[----:B------:R-:W-:-:S05]  /*0200*/  IMAD.WIDE R12, R13, 0x4, R2 ;  /* 0x000000040d0c7825 */ /* 0x000fca00078e0202 */
[----:B------:R-:W2:Y:S01]  /*0210*/  LDG.E.CONSTANT R23, desc[UR4][R12.64] ;  /* 0x000000040c177981 */ /* 0x000ea2000c1e9900 */
[----:B------:R-:W-:Y:S01]  /*0220*/  HFMA2 R19, -RZ, RZ, 0, 0 ;  /* 0x00000000ff137431 */ /* 0x000fe200000001ff */
[----:B--2---:R-:W-:-:S13]  /*0230*/  FSETP.NAN.AND P0, PT, |R23|, |R23|, PT ;  /* 0x400000171700720b */ /* 0x004fda0003f08200 */
[----:B------:R-:W-:Y:S05]  /*0240*/  @P0 BRA `(.L_x_1) ;  /* 0x0000000000200947 */ /* 0x000fea0003800000 */
[----:B------:R-:W-:-:S06]  /*0250*/  IMAD.WIDE R12, R21, 0x4, R2 ;  /* 0x00000004150c7825 */ /* 0x000fcc00078e0202 */
[----:B------:R-:W2:Y:S01]  /*0260*/  LDG.E.CONSTANT R12, desc[UR4][R12.64] ;  /* 0x000000040c0c7981 */ /* 0x000ea2000c1e9900 */
[----:B------:R-:W-:Y:S02]  /*0270*/  IMAD.MOV.U32 R19, RZ, RZ, RZ ;  /* 0x000000ffff137224 */ /* 0x000fe400078e00ff */
[----:B--2---:R-:W-:-:S05]  /*0280*/  FADD R10, R12, -R23 ;  /* 0x800000170c0a7221 */ /* 0x004fca0000000000 */
[----:B------:R-:W-:-:S13]  /*0290*/  FSETP.GEU.AND P1, PT, |R10|, UR8, PT ;  /* 0x000000080a007c0b */ /* 0x000fda000bf2e200 */
[----:B------:R-:W-:Y:S02]  /*02a0*/  @!P1 FSETP.GE.AND P0, PT, R12, RZ, PT ;  /* 0x000000ff0c00920b */ /* 0x000fe40003f06000 */
[----:B------:R-:W-:-:S04]  /*02b0*/  @!P1 MOV R10, 0x3f800000 ;  /* 0x3f800000000a9802 */ /* 0x000fc80000000f00 */
[----:B------:R-:W-:-:S07]  /*02c0*/  @!P1 FSEL R19, R10, -1, P0 ;  /* 0xbf8000000a139808 */ /* 0x000fce0000000000 */
.L_x_1:
[----:B------:R-:W-:Y:S05]  /*02d0*/  BSYNC.RECONVERGENT B0 ;  /* 0x0000000000007941 */ /* 0x000fea0003800200 */
.L_x_0:
[----:B------:R0:W-:Y:S01]  /*02e0*/  STG.E desc[UR4][R8.64], R19 ;  /* 0x0000001308007986 */ /* 0x0001e2000c101904 */
[----:B------:R-:W-:-:S05]  /*02f0*/  IMAD.IADD R0, R17, 0x1, R0 ;  /* 0x0000000111007824 */ /* 0x000fca00078e0200 */
[----:B------:R-:W-:-:S13]  /*0300*/  ISETP.GE.AND P0, PT, R0, R7, PT ;  /* 0x000000070000720c */ /* 0x000fda0003f06270 */
[----:B0-----:R-:W-:Y:S05]  /*0310*/  @!P0 BRA `(.L_x_2) ;  /* 0xfffffffc009c8947 */ /* 0x001fea000383ffff */
[----:B------:R-:W-:Y:S05]  /*0320*/  EXIT ;  /* 0x000000000000794d */ /* 0x000fea0003800000 */
.L_x_3:
[----:B------:R-:W-:-:S00]  /*0330*/  BRA `(.L_x_3) ;  /* 0xfffffffc00fc7947 */ /* 0x000fc0000383ffff */
[----:B------:R-:W-:-:S00]  /*0340*/  NOP ;  /* 0x0000000000007918 */ /* 0x000fc00000000000 */
        /* <DEDUP_REMOVED lines=11> */
.L_x_136:


//--------------------- .text.correlation_cycle_many_series_one_param_f32_ria --------------------------
	.section	.text.correlation_cycle_many_series_one_param_f32_ria,"ax",@progbits
	.align	128
        .global         correlation_cycle_many_series_one_param_f32_ria
        .type           correlation_cycle_many_series_one_param_f32_ria,@function
        .size           correlation_cycle_many_series_one_param_f32_ria,(.L_x_133 - correlation_cycle_many_series_one_param_f32_ria)
        .other          correlation_cycle_many_series_one_param_f32_ria,@"STO_CUDA_ENTRY STV_DEFAULT"
correlation_cycle_many_series_one_param_f32_ria:
.text.correlation_cycle_many_series_one_param_f32_ria:
        /* <DEDUP_REMOVED lines=15> */
[----:B------:R-:W2:Y:S01]  /*00f0*/  LDCU UR10, c[0x0][0x3a4] ;  /* 0x00007480ff0a77ac */ /* 0x000ea20008000800 */
[----:B------:R-:W3:Y:S01]  /*0100*/  LDCU UR5, c[0x0][0x370] ;  /* 0x00006e00ff0577ac */ /* 0x000ee20008000800 */
[----:B------:R-:W4:Y:S01]  /*0110*/  LDCU UR4, c[0x0][0x3b0] ;  /* 0x00007600ff0477ac */ /* 0x000f220008000800 */
[----:B0-----:R-:W-:-:S06]  /*0120*/  IMAD.WIDE.U32 R2, R5, 0x4, R2 ;  /* 0x0000000405027825 */ /* 0x001fcc00078e0002 */
[----:B-1----:R-:W5:Y:S01]  /*0130*/  LDG.E.CONSTANT R2, desc[UR6][R2.64] ;  /* 0x0000000602027981 */ /* 0x002f62000c1e9900 */
[----:B--2---:R-:W-:Y:S01]  /*0140*/  FSETP.LT.AND P0, PT, RZ, UR10, PT ;  /* 0x0000000aff007c0b */ /* 0x004fe2000bf01000 */
[----:B---3--:R-:W-:Y:S01]  /*0150*/  IMAD R7, R7, UR5, RZ ;  /* 0x0000000507077c24 */ /* 0x008fe2000f8e02ff */
[----:B----4-:R-:W-:Y:S02]  /*0160*/  I2FP.F32.S32 R8, UR4 ;  /* 0x0000000400087c45 */ /* 0x010fe40008201400 */
[----:B-----5:R-:W-:-:S09]  /*0170*/  IADD3 R9, PT, PT, R2, UR4, RZ ;  /* 0x0000000402097c10 */ /* 0x020fd2000fffe0ff */
[----:B------:R-:W-:Y:S05]  /*0180*/  @!P0 BRA `(.L_x_4) ;  /* 0x0000001800548947 */ /* 0x000fea0003800000 */
[----:B------:R-:W0:Y:S01]  /*0190*/  LDC.64 R18, c[0x0][0x3d0] ;  /* 0x0000f400ff127b82 */ /* 0x000e220000000a00 */
[----:B------:R-:W-:-:S07]  /*01a0*/  UISETP.GT.AND UP0, UPT, UR4, URZ, UPT ;  /* 0x000000ff0400728c */ /* 0x000fce000bf04270 */
[----:B------:R-:W1:Y:S08]  /*01b0*/  LDC.64 R14, c[0x0][0x3c0] ;  /* 0x0000f000ff0e7b82 */ /* 0x000e700000000a00 */
[----:B------:R-:W2:Y:S01]  /*01c0*/  LDC.64 R16, c[0x0][0x3c8] ;  /* 0x0000f200ff107b82 */ /* 0x000ea20000000a00 */
[----:B------:R-:W-:Y:S05]  /*01d0*/  BRA.U UP0, `(.L_x_5) ;  /* 0x0000000100347547 */ /* 0x000fea000b800000 */
.L_x_6:
[C---:B------:R-:W-:Y:S01]  /*01e0*/  ISETP.GE.AND P0, PT, R6.reuse, R9, PT ;  /* 0x000000090600720c */ /* 0x040fe20003f06270 */
[----:B---3--:R-:W-:Y:S01]  /*01f0*/  IMAD R13, R6, UR8, R5 ;  /* 0x00000008060d7c24 */ /* 0x008fe2000f8e0205 */
[----:B------:R-:W-:Y:S02]  /*0200*/  IADD3 R6, PT, PT, R7, R6, RZ ;  /* 0x0000000607067210 */ /* 0x000fe40007ffe0ff */
[----:B------:R-:W-:Y:S01]  /*0210*/  FSEL R21, RZ, +QNAN , P0 ;  /* 0x7fc00000ff157808 */ /* 0x000fe20000000000 */
[----:B-1----:R-:W-:Y:S01]  /*0220*/  IMAD.WIDE R2, R13, 0x4, R14 ;  /* 0x000000040d027825 */ /* 0x002fe200078e020e */
[----:B------:R-:W-:-:S03]  /*0230*/  ISETP.GE.AND P0, PT, R6, UR9, PT ;  /* 0x0000000906007c0c */ /* 0x000fc6000bf06270 */
[C---:B--2---:R-:W-:Y:S01]  /*0240*/  IMAD.WIDE R10, R13.reuse, 0x4, R16 ;  /* 0x000000040d0a7825 */ /* 0x044fe200078e0210 */
[----:B------:R3:W-:Y:S03]  /*0250*/  STG.E desc[UR6][R2.64], R21 ;  /* 0x0000001502007986 */ /* 0x0007e6000c101906 */
[----:B0-----:R-:W-:Y:S01]  /*0260*/  IMAD.WIDE R12, R13, 0x4, R18 ;  /* 0x000000040d0c7825 */ /* 0x001fe200078e0212 */
[----:B------:R3:W-:Y:S04]  /*0270*/  STG.E desc[UR6][R10.64], R21 ;  /* 0x000000150a007986 */ /* 0x0007e8000c101906 */
[----:B------:R3:W-:Y:S01]  /*0280*/  STG.E desc[UR6][R12.64], R21 ;  /* 0x000000150c007986 */ /* 0x0007e2000c101906 */
[----:B------:R-:W-:Y:S05]  /*0290*/  @!P0 BRA `(.L_x_6) ;  /* 0xfffffffc00d08947 */ /* 0x000fea000383ffff */
[----:B------:R-:W-:Y:S05]  /*02a0*/  EXIT ;  /* 0x000000000000794d */ /* 0x000fea0003800000 */
.L_x_5:
[----:B------:R-:W3:Y:S01]  /*02b0*/  LDCU UR8, c[0x0][0x3a8] ;  /* 0x00007500ff0877ac */ /* 0x000ee20008000800 */
[----:B------:R-:W4:Y:S01]  /*02c0*/  LDCU UR9, c[0x0][0x3b0] ;  /* 0x00007600ff0977ac */ /* 0x000f220008000800 */
[----:B------:R-:W-:-:S12]  /*02d0*/  ULOP3.LUT UR4, UR4, 0x3, URZ, 0xc0, !UPT ;  /* 0x0000000304047892 */ /* 0x000fd8000f8ec0ff */
.L_x_37:
[----:B------:R-:W-:Y:S01]  /*02e0*/  ISETP.GE.AND P0, PT, R6, R9, PT ;  /* 0x000000090600720c */ /* 0x000fe20003f06270 */
[----:B------:R-:W-:Y:S01]  /*02f0*/  BSSY.RECONVERGENT B0, `(.L_x_7) ;  /* 0x000016f000007945 */ /* 0x000fe20003800200 */
[----:B---3--:R-:W-:Y:S02]  /*0300*/  MOV R10, 0x7fc00000 ;  /* 0x7fc00000000a7802 */ /* 0x008fe40000000f00 */
[----:B------:R-:W-:Y:S02]  /*0310*/  MOV R3, 0x7fc00000 ;  /* 0x7fc0000000037802 */ /* 0x000fe40000000f00 */
[----:B------:R-:W-:-:S07]  /*0320*/  MOV R0, 0x7fc00000 ;  /* 0x7fc0000000007802 */ /* 0x000fce0000000f00 */
[----:B------:R-:W-:Y:S05]  /*0330*/  @!P0 BRA `(.L_x_8) ;  /* 0x0000001400a88947 */ /* 0x000fea0003800000 */
[----:B------:R-:W5:Y:S01]  /*0340*/  LDCU UR5, c[0x0][0x3b0] ;  /* 0x00007600ff0577ac */ /* 0x000f620008000800 */
[----:B--2---:R-:W-:Y:S01]  /*0350*/  HFMA2 R17, -RZ, RZ, 0, 0 ;  /* 0x00000000ff117431 */ /* 0x004fe200000001ff */
[----:B------:R-:W-:Y:S01]  /*0360*/  CS2R R12, SRZ ;  /* 0x00000000000c7805 */ /* 0x000fe2000001ff00 */
[----:B------:R-:W-:Y:S01]  /*0370*/  HFMA2 R3, -RZ, RZ, 0, 0 ;  /* 0x00000000ff037431 */ /* 0x000fe200000001ff */
[----:B------:R-:W-:Y:S01]  /*0380*/  MOV R11, RZ ;  /* 0x000000ff000b7202 */ /* 0x000fe20000000f00 */
[----:B-----5:R-:W-:-:S09]  /*0390*/  UISETP.GE.U32.AND UP0, UPT, UR5, 0x4, UPT ;  /* 0x000000040500788c */ /* 0x020fd2000bf06070 */
[----:B------:R-:W-:Y:S05]  /*03a0*/  BRA.U !UP0, `(.L_x_9) ;  /* 0x0000000908107547 */ /* 0x000fea000b800000 */
[----:B------:R-:W2:Y:S01]  /*03b0*/  LDC R0, c[0x0][0x3a8] ;  /* 0x0000ea00ff007b82 */ /* 0x000ea20000000800 */
[----:B------:R-:W-:Y:S02]  /*03c0*/  MOV R12, RZ ;  /* 0x000000ff000c7202 */ /* 0x000fe40000000f00 */
[----:B------:R-:W-:-:S07]  /*03d0*/  MOV R31, RZ ;  /* 0x000000ff001f7202 */ /* 0x000fce0000000f00 */
.L_x_18:
[----:B-1----:R-:W1:Y:S01]  /*03e0*/  LDC.64 R14, c[0x0][0x380] ;  /* 0x0000e000ff0e7b82 */ /* 0x002e620000000a00 */
[----:B------:R-:W-:-:S04]  /*03f0*/  LOP3.LUT R17, RZ, R31, RZ, 0x33, !PT ;  /* 0x0000001fff117212 */ /* 0x000fc800078e33ff */
[----:B------:R-:W-:-:S03]  /*0400*/  IADD3 R2, PT, PT, R17, R6, RZ ;  /* 0x0000000611027210 */ /* 0x000fc60007ffe0ff */
[----:B------:R-:W0:Y:S02]  /*0410*/  LDC.64 R36, c[0x0][0x388] ;  /* 0x0000e200ff247b82 */ /* 0x000e240000000a00 */
[----:B---3--:R-:W-:-:S06]  /*0420*/  IMAD R17, R2, UR8, R5 ;  /* 0x0000000802117c24 */ /* 0x008fcc000f8e0205 */
[----:B------:R-:W3:Y:S01]  /*0430*/  LDC.64 R32, c[0x0][0x390] ;  /* 0x0000e400ff207b82 */ /* 0x000ee20000000a00 */
[----:B-1----:R-:W-:-:S06]  /*0440*/  IMAD.WIDE R14, R17, 0x4, R14 ;  /* 0x00000004110e7825 */ /* 0x002fcc00078e020e */
[----:B------:R-:W4:Y:S01]  /*0450*/  LDG.E.CONSTANT R14, desc[UR6][R14.64] ;  /* 0x000000060e0e7981 */ /* 0x000f22000c1e9900 */
[----:B0-----:R-:W-:-:S05]  /*0460*/  IMAD.WIDE.U32 R36, R31, 0x4, R36 ;  /* 0x000000041f247825 */ /* 0x001fca00078e0024 */
[----:B------:R0:W5:Y:S01]  /*0470*/  LDG.E.CONSTANT R21, desc[UR6][R36.64] ;  /* 0x0000000624157981 */ /* 0x000162000c1e9900 */
[----:B---3--:R-:W-:-:S05]  /*0480*/  IMAD.WIDE.U32 R32, R31, 0x4, R32 ;  /* 0x000000041f207825 */ /* 0x008fca00078e0020 */
[----:B------:R0:W5:Y:S01]  /*0490*/  LDG.E.CONSTANT R19, desc[UR6][R32.64] ;  /* 0x0000000620137981 */ /* 0x000162000c1e9900 */
[----:B------:R-:W-:-:S04]  /*04a0*/  IADD3 R2, PT, PT, R31, 0x1, RZ ;  /* 0x000000011f027810 */ /* 0x000fc80007ffe0ff */
[----:B------:R-:W-:-:S04]  /*04b0*/  I2FP.F32.U32 R27, R2 ;  /* 0x00000002001b7245 */ /* 0x000fc80000201000 */
[----:B------:R-:W1:Y:S01]  /*04c0*/  MUFU.RCP R2, R27 ;  /* 0x0000001b00027308 */ /* 0x000e620000001000 */
[----:B------:R-:W-:Y:S01]  /*04d0*/  BSSY.RECONVERGENT B3, `(.L_x_10) ;  /* 0x000000e000037945 */ /* 0x000fe20003800200 */
[----:B-1----:R-:W-:-:S04]  /*04e0*/  FFMA R17, -R27, R2, 1 ;  /* 0x3f8000001b117423 */ /* 0x002fc80000000102 */
[----:B------:R-:W-:Y:S01]  /*04f0*/  FFMA R17, R2, R17, R2 ;  /* 0x0000001102117223 */ /* 0x000fe20000000002 */
[----:B----4-:R-:W-:-:S04]  /*0500*/  FSETP.NAN.AND P0, PT, |R14|, |R14|, PT ;  /* 0x4000000e0e00720b */ /* 0x010fc80003f08200 */
[----:B------:R-:W-:-:S05]  /*0510*/  FSEL R10, R14, RZ, !P0 ;  /* 0x000000ff0e0a7208 */ /* 0x000fca0004000000 */
[----:B------:R-:W-:-:S04]  /*0520*/  FADD R20, R10, -R13 ;  /* 0x8000000d0a147221 */ /* 0x000fc80000000000 */
[----:B------:R-:W1:Y:S01]  /*0530*/  FCHK P0, R20, R27 ;  /* 0x0000001b14007302 */ /* 0x000e620000000000 */
[----:B------:R-:W-:-:S04]  /*0540*/  FFMA R2, R20, R17, RZ ;  /* 0x0000001114027223 */ /* 0x000fc800000000ff */
[----:B------:R-:W-:-:S04]  /*0550*/  FFMA R4, -R27, R2, R20 ;  /* 0x000000021b047223 */ /* 0x000fc80000000114 */
[----:B------:R-:W-:Y:S01]  /*0560*/  FFMA R2, R17, R4, R2 ;  /* 0x0000000411027223 */ /* 0x000fe20000000002 */
[----:B01----:R-:W-:Y:S06]  /*0570*/  @!P0 BRA `(.L_x_11) ;  /* 0x00000000000c8947 */ /* 0x003fec0003800000 */
[----:B------:R-:W-:Y:S02]  /*0580*/  MOV R29, R20 ;  /* 0x00000014001d7202 */ /* 0x000fe40000000f00 */
[----:B------:R-:W-:-:S07]  /*0590*/  MOV R4, 0x5b0 ;  /* 0x000005b000047802 */ /* 0x000fce0000000f00 */
[----:B--2--5:R-:W-:Y:S05]  /*05a0*/  CALL.REL.NOINC `($__internal_1_$__cuda_sm3x_div_rn_noftz_f32_slowpath) ;  /* 0x0000002c00047944 */ /* 0x024fea0003c00000 */
.L_x_11:
[----:B------:R-:W-:Y:S05]  /*05b0*/  BSYNC.RECONVERGENT B3 ;  /* 0x0000000000037941 */ /* 0x000fea0003800200 */
.L_x_10:
[----:B------:R-:W0:Y:S01]  /*05c0*/  LDC.64 R16, c[0x0][0x380] ;  /* 0x0000e000ff107b82 */ /* 0x000e220000000a00 */
[----:B------:R-:W-:-:S05]  /*05d0*/  IADD3 R14, PT, PT, R6, -0x2, -R31 ;  /* 0xfffffffe060e7810 */ /* 0x000fca0007ffe81f */
[----:B------:R-:W-:-:S04]  /*05e0*/  IMAD R23, R14, UR8, R5 ;  /* 0x000000080e177c24 */ /* 0x000fc8000f8e0205 */
[----:B0-----:R-:W-:Y:S02]  /*05f0*/  IMAD.WIDE R22, R23, 0x4, R16 ;  /* 0x0000000417167825 */ /* 0x001fe400078e0210 */
[----:B------:R0:W5:Y:S04]  /*0600*/  LDG.E.CONSTANT R17, desc[UR6][R36.64+0x4] ;  /* 0x0000040624117981 */ /* 0x000168000c1e9900 */
[----:B------:R-:W3:Y:S04]  /*0610*/  LDG.E.CONSTANT R22, desc[UR6][R22.64] ;  /* 0x0000000616167981 */ /* 0x000ee8000c1e9900 */
[----:B------:R0:W5:Y:S01]  /*0620*/  LDG.E.CONSTANT R16, desc[UR6][R32.64+0x4] ;  /* 0x0000040620107981 */ /* 0x000162000c1e9900 */
[----:B------:R-:W-:-:S04]  /*0630*/  IADD3 R27, PT, PT, R31, 0x2, RZ ;  /* 0x000000021f1b7810 */ /* 0x000fc80007ffe0ff */
[----:B------:R-:W-:-:S04]  /*0640*/  I2FP.F32.U32 R27, R27 ;  /* 0x0000001b001b7245 */ /* 0x000fc80000201000 */
[----:B------:R-:W1:Y:S01]  /*0650*/  MUFU.RCP R4, R27 ;  /* 0x0000001b00047308 */ /* 0x000e620000001000 */
[----:B------:R-:W-:Y:S01]  /*0660*/  FADD R13, R2, R13 ;  /* 0x0000000d020d7221 */ /* 0x000fe20000000000 */
[----:B------:R-:W-:Y:S03]  /*0670*/  BSSY.RECONVERGENT B3, `(.L_x_12) ;  /* 0x0000013000037945 */ /* 0x000fe60003800200 */
[----:B------:R-:W-:Y:S01]  /*0680*/  FADD R2, R10, -R13 ;  /* 0x8000000d0a027221 */ /* 0x000fe20000000000 */
[----:B-1----:R-:W-:-:S04]  /*0690*/  FFMA R25, -R27, R4, 1 ;  /* 0x3f8000001b197423 */ /* 0x002fc80000000104 */
[----:B------:R-:W-:Y:S01]  /*06a0*/  FFMA R4, R4, R25, R4 ;  /* 0x0000001904047223 */ /* 0x000fe20000000004 */
[C---:B-----5:R-:W-:Y:S01]  /*06b0*/  FFMA R21, R10.reuse, R21, R11 ;  /* 0x000000150a157223 */ /* 0x060fe2000000000b */
[----:B------:R-:W-:Y:S01]  /*06c0*/  FFMA R19, R10, R19, R12 ;  /* 0x000000130a137223 */ /* 0x000fe2000000000c */
[----:B------:R-:W-:Y:S01]  /*06d0*/  FFMA R20, R20, R2, R3 ;  /* 0x0000000214147223 */ /* 0x000fe20000000003 */
[----:B---3--:R-:W-:-:S04]  /*06e0*/  FSETP.NAN.AND P0, PT, |R22|, |R22|, PT ;  /* 0x400000161600720b */ /* 0x008fc80003f08200 */
[----:B------:R-:W-:-:S05]  /*06f0*/  FSEL R18, R22, RZ, !P0 ;  /* 0x000000ff16127208 */ /* 0x000fca0004000000 */
[----:B------:R-:W-:-:S04]  /*0700*/  FADD R15, -R13, R18 ;  /* 0x000000120d0f7221 */ /* 0x000fc80000000100 */
[----:B------:R-:W1:Y:S01]  /*0710*/  FCHK P0, R15, R27 ;  /* 0x0000001b0f007302 */ /* 0x000e620000000000 */
[----:B------:R-:W-:-:S04]  /*0720*/  FFMA R23, R15, R4, RZ ;  /* 0x000000040f177223 */ /* 0x000fc800000000ff */
[----:B------:R-:W-:-:S04]  /*0730*/  FFMA R22, -R27, R23, R15 ;  /* 0x000000171b167223 */ /* 0x000fc8000000010f */
[----:B------:R-:W-:Y:S01]  /*0740*/  FFMA R4, R4, R22, R23 ;  /* 0x0000001604047223 */ /* 0x000fe20000000017 */
[----:B01----:R-:W-:Y:S06]  /*0750*/  @!P0 BRA `(.L_x_13) ;  /* 0x0000000000108947 */ /* 0x003fec0003800000 */
[----:B------:R-:W-:Y:S02]  /*0760*/  MOV R29, R15 ;  /* 0x0000000f001d7202 */ /* 0x000fe40000000f00 */
[----:B------:R-:W-:-:S07]  /*0770*/  MOV R4, 0x790 ;  /* 0x0000079000047802 */ /* 0x000fce0000000f00 */
[----:B--2---:R-:W-:Y:S05]  /*0780*/  CALL.REL.NOINC `($__internal_1_$__cuda_sm3x_div_rn_noftz_f32_slowpath) ;  /* 0x00000028008c7944 */ /* 0x004fea0003c00000 */
[----:B------:R-:W-:-:S07]  /*0790*/  MOV R4, R2 ;  /* 0x0000000200047202 */ /* 0x000fce0000000f00 */
.L_x_13:
[----:B------:R-:W-:Y:S05]  /*07a0*/  BSYNC.RECONVERGENT B3 ;  /* 0x0000000000037941 */ /* 0x000fea0003800200 */
.L_x_12:
[----:B------:R-:W0:Y:S01]  /*07b0*/  LDC.64 R2, c[0x0][0x380] ;  /* 0x0000e000ff027b82 */ /* 0x000e220000000a00 */
[----:B--2---:R-:W-:Y:S01]  /*07c0*/  IMAD R14, R14, R0, -R0 ;  /* 0x000000000e0e7224 */ /* 0x004fe200078e0a00 */
[----:B------:R1:W5:Y:S04]  /*07d0*/  LDG.E.CONSTANT R11, desc[UR6][R36.64+0x8] ;  /* 0x00000806240b7981 */ /* 0x000368000c1e9900 */
[----:B------:R-:W-:Y:S01]  /*07e0*/  IADD3 R23, PT, PT, R5, R14, RZ ;  /* 0x0000000e05177210 */ /* 0x000fe20007ffe0ff */
[----:B------:R1:W5:Y:S04]  /*07f0*/  LDG.E.CONSTANT R10, desc[UR6][R32.64+0x8] ;  /* 0x00000806200a7981 */ /* 0x000368000c1e9900 */
[----:B0-----:R-:W-:-:S06]  /*0800*/  IMAD.WIDE R22, R23, 0x4, R2 ;  /* 0x0000000417167825 */ /* 0x001fcc00078e0202 */
[----:B------:R-:W2:Y:S01]  /*0810*/  LDG.E.CONSTANT R22, desc[UR6][R22.64] ;  /* 0x0000000616167981 */ /* 0x000ea2000c1e9900 */
[----:B------:R-:W-:-:S04]  /*0820*/  IADD3 R27, PT, PT, R31, 0x3, RZ ;  /* 0x000000031f1b7810 */ /* 0x000fc80007ffe0ff */
[----:B------:R-:W-:-:S04]  /*0830*/  I2FP.F32.U32 R27, R27 ;  /* 0x0000001b001b7245 */ /* 0x000fc80000201000 */
[----:B------:R-:W0:Y:S01]  /*0840*/  MUFU.RCP R2, R27 ;  /* 0x0000001b00027308 */ /* 0x000e220000001000 */
[----:B------:R-:W-:Y:S01]  /*0850*/  FADD R13, R13, R4 ;  /* 0x000000040d0d7221 */ /* 0x000fe20000000000 */
[----:B------:R-:W-:Y:S01]  /*0860*/  BSSY.RECONVERGENT B3, `(.L_x_14) ;  /* 0x0000012000037945 */ /* 0x000fe20003800200 */
[----:B0-----:R-:W-:-:S04]  /*0870*/  FFMA R25, -R27, R2, 1 ;  /* 0x3f8000001b197423 */ /* 0x001fc80000000102 */
[----:B------:R-:W-:Y:S01]  /*0880*/  FFMA R4, R2, R25, R2 ;  /* 0x0000001902047223 */ /* 0x000fe20000000002 */
[C---:B------:R-:W-:Y:S01]  /*0890*/  FADD R2, R18.reuse, -R13 ;  /* 0x8000000d12027221 */ /* 0x040fe20000000000 */
[C---:B------:R-:W-:Y:S01]  /*08a0*/  FFMA R17, R18.reuse, R17, R21 ;  /* 0x0000001112117223 */ /* 0x040fe20000000015 */
[----:B------:R-:W-:Y:S02]  /*08b0*/  FFMA R19, R18, R16, R19 ;  /* 0x0000001012137223 */ /* 0x000fe40000000013 */
[----:B------:R-:W-:Y:S01]  /*08c0*/  FFMA R20, R15, R2, R20 ;  /* 0x000000020f147223 */ /* 0x000fe20000000014 */
[----:B--2---:R-:W-:-:S04]  /*08d0*/  FSETP.NAN.AND P0, PT, |R22|, |R22|, PT ;  /* 0x400000161600720b */ /* 0x004fc80003f08200 */
[----:B------:R-:W-:-:S05]  /*08e0*/  FSEL R12, R22, RZ, !P0 ;  /* 0x000000ff160c7208 */ /* 0x000fca0004000000 */
[----:B------:R-:W-:-:S04]  /*08f0*/  FADD R3, -R13, R12 ;  /* 0x0000000c0d037221 */ /* 0x000fc80000000100 */
[----:B------:R-:W0:Y:S01]  /*0900*/  FCHK P0, R3, R27 ;  /* 0x0000001b03007302 */ /* 0x000e220000000000 */
[----:B------:R-:W-:-:S04]  /*0910*/  FFMA R23, R3, R4, RZ ;  /* 0x0000000403177223 */ /* 0x000fc800000000ff */
[----:B------:R-:W-:-:S04]  /*0920*/  FFMA R22, -R27, R23, R3 ;  /* 0x000000171b167223 */ /* 0x000fc80000000103 */
[----:B------:R-:W-:Y:S01]  /*0930*/  FFMA R2, R4, R22, R23 ;  /* 0x0000001604027223 */ /* 0x000fe20000000017 */
[----:B01----:R-:W-:Y:S06]  /*0940*/  @!P0 BRA `(.L_x_15) ;  /* 0x00000000000c8947 */ /* 0x003fec0003800000 */
[----:B------:R-:W-:Y:S02]  /*0950*/  MOV R29, R3 ;  /* 0x00000003001d7202 */ /* 0x000fe40000000f00 */
[----:B------:R-:W-:-:S07]  /*0960*/  MOV R4, 0x980 ;  /* 0x0000098000047802 */ /* 0x000fce0000000f00 */
[----:B-----5:R-:W-:Y:S05]  /*0970*/  CALL.REL.NOINC `($__internal_1_$__cuda_sm3x_div_rn_noftz_f32_slowpath) ;  /* 0x0000002800107944 */ /* 0x020fea0003c00000 */
.L_x_15:
[----:B------:R-:W-:Y:S05]  /*0980*/  BSYNC.RECONVERGENT B3 ;  /* 0x0000000000037941 */ /* 0x000fea0003800200 */
.L_x_14:
[----:B------:R-:W0:Y:S01]  /*0990*/  LDC.64 R22, c[0x0][0x380] ;  /* 0x0000e000ff167b82 */ /* 0x000e220000000a00 */
[----:B------:R-:W-:Y:S01]  /*09a0*/  IADD3 R15, PT, PT, R5, -UR8, R14 ;  /* 0x80000008050f7c10 */ /* 0x000fe2000fffe00e */
[----:B------:R1:W5:Y:S04]  /*09b0*/  LDG.E.CONSTANT R36, desc[UR6][R36.64+0xc] ;  /* 0x00000c0624247981 */ /* 0x000368000c1e9900 */
[----:B------:R1:W5:Y:S01]  /*09c0*/  LDG.E.CONSTANT R32, desc[UR6][R32.64+0xc] ;  /* 0x00000c0620207981 */ /* 0x000362000c1e9900 */
[----:B0-----:R-:W-:-:S06]  /*09d0*/  IMAD.WIDE R22, R15, 0x4, R22 ;  /* 0x000000040f167825 */ /* 0x001fcc00078e0216 */
[----:B------:R-:W2:Y:S01]  /*09e0*/  LDG.E.CONSTANT R22, desc[UR6][R22.64] ;  /* 0x0000000616167981 */ /* 0x000ea2000c1e9900 */
[----:B------:R-:W-:-:S04]  /*09f0*/  IADD3 R31, PT, PT, R31, 0x4, RZ ;  /* 0x000000041f1f7810 */ /* 0x000fc80007ffe0ff */
[----:B------:R-:W-:-:S04]  /*0a00*/  I2FP.F32.U32 R27, R31 ;  /* 0x0000001f001b7245 */ /* 0x000fc80000201000 */
[----:B------:R-:W0:Y:S01]  /*0a10*/  MUFU.RCP R4, R27 ;  /* 0x0000001b00047308 */ /* 0x000e220000001000 */
[----:B------:R-:W-:Y:S01]  /*0a20*/  FADD R13, R13, R2 ;  /* 0x000000020d0d7221 */ /* 0x000fe20000000000 */
[----:B------:R-:W-:Y:S03]  /*0a30*/  BSSY.RECONVERGENT B3, `(.L_x_16) ;  /* 0x0000012000037945 */ /* 0x000fe60003800200 */
[----:B------:R-:W-:Y:S01]  /*0a40*/  FADD R2, R12, -R13 ;  /* 0x8000000d0c027221 */ /* 0x000fe20000000000 */
[----:B0-----:R-:W-:-:S04]  /*0a50*/  FFMA R21, -R27, R4, 1 ;  /* 0x3f8000001b157423 */ /* 0x001fc80000000104 */
[----:B------:R-:W-:Y:S01]  /*0a60*/  FFMA R21, R4, R21, R4 ;  /* 0x0000001504157223 */ /* 0x000fe20000000004 */
[----:B------:R-:W-:Y:S01]  /*0a70*/  FFMA R3, R3, R2, R20 ;  /* 0x0000000203037223 */ /* 0x000fe20000000014 */
[C---:B-----5:R-:W-:Y:S01]  /*0a80*/  FFMA R16, R12.reuse, R11, R17 ;  /* 0x0000000b0c107223 */ /* 0x060fe20000000011 */
        /* <DEDUP_REMOVED lines=11> */
[----:B------:R-:W-:Y:S05]  /*0b40*/  CALL.REL.NOINC `($__internal_1_$__cuda_sm3x_div_rn_noftz_f32_slowpath) ;  /* 0x00000024009c7944 */ /* 0x000fea0003c00000 */
.L_x_17:
[----:B------:R-:W-:Y:S05]  /*0b50*/  BSYNC.RECONVERGENT B3 ;  /* 0x0000000000037941 */ /* 0x000fea0003800200 */
.L_x_16:
[----:B------:R-:W-:Y:S01]  /*0b60*/  ULOP3.LUT UR5, UR9, 0x7ffffffc, URZ, 0xc0, !UPT ;  /* 0x7ffffffc09057892 */ /* 0x000fe2000f8ec0ff */
[----:B------:R-:W-:Y:S01]  /*0b70*/  FADD R13, R13, R2 ;  /* 0x000000020d0d7221 */ /* 0x000fe20000000000 */
[C---:B------:R-:W-:Y:S01]  /*0b80*/  FFMA R11, R15.reuse, R36, R16 ;  /* 0x000000240f0b7223 */ /* 0x040fe20000000010 */
[C---:B------:R-:W-:Y:S02]  /*0b90*/  FFMA R12, R15.reuse, R32, R19 ;  /* 0x000000200f0c7223 */ /* 0x040fe40000000013 */
[----:B------:R-:W-:Y:S01]  /*0ba0*/  FADD R2, R15, -R13 ;  /* 0x8000000d0f027221 */ /* 0x000fe20000000000 */
[----:B------:R-:W-:-:S03]  /*0bb0*/  ISETP.NE.AND P0, PT, R31, UR5, PT ;  /* 0x000000051f007c0c */ /* 0x000fc6000bf05270 */
[----:B------:R-:W-:-:S10]  /*0bc0*/  FFMA R3, R14, R2, R3 ;  /* 0x000000020e037223 */ /* 0x000fd40000000003 */
[----:B------:R-:W-:Y:S05]  /*0bd0*/  @P0 BRA `(.L_x_18) ;  /* 0xfffffff800000947 */ /* 0x000fea000383ffff */
[----:B------:R-:W-:-:S07]  /*0be0*/  MOV R17, UR5 ;  /* 0x0000000500117c02 */ /* 0x000fce0008000f00 */
.L_x_9:
[----:B------:R-:W-:-:S09]  /*0bf0*/  UISETP.NE.AND UP0, UPT, UR4, URZ, UPT ;  /* 0x000000ff0400728c */ /* 0x000fd2000bf05270 */
[----:B------:R-:W-:Y:S05]  /*0c00*/  BRA.U !UP0, `(.L_x_19) ;  /* 0x0000000508987547 */ /* 0x000fea000b800000 */
[----:B------:R-:W2:Y:S01]  /*0c10*/  LDC.64 R22, c[0x0][0x380] ;  /* 0x0000e000ff167b82 */ /* 0x000ea20000000a00 */
[----:B------:R-:W3:Y:S01]  /*0c20*/  LDCU UR5, c[0x0][0x3a8] ;  /* 0x00007500ff0577ac */ /* 0x000ee20008000800 */
[----:B-1----:R-:W-:-:S04]  /*0c30*/  LOP3.LUT R15, RZ, R17, RZ, 0x33, !PT ;  /* 0x00000011ff0f7212 */ /* 0x002fc800078e33ff */
[----:B------:R-:W-:Y:S02]  /*0c40*/  IADD3 R0, PT, PT, R15, R6, RZ ;  /* 0x000000060f007210 */ /* 0x000fe40007ffe0ff */
[----:B------:R-:W1:Y:S08]  /*0c50*/  LDC.64 R20, c[0x0][0x388] ;  /* 0x0000e200ff147b82 */ /* 0x000e700000000a00 */
[----:B0-----:R-:W0:Y:S01]  /*0c60*/  LDC.64 R18, c[0x0][0x390] ;  /* 0x0000e400ff127b82 */ /* 0x001e220000000a00 */
[----:B---3--:R-:W-:-:S04]  /*0c70*/  IMAD R15, R0, UR5, R5 ;  /* 0x00000005000f7c24 */ /* 0x008fc8000f8e0205 */
[----:B--2---:R-:W-:-:S06]  /*0c80*/  IMAD.WIDE R22, R15, 0x4, R22 ;  /* 0x000000040f167825 */ /* 0x004fcc00078e0216 */
[----:B------:R-:W2:Y:S01]  /*0c90*/  LDG.E.CONSTANT R22, desc[UR6][R22.64] ;  /* 0x0000000616167981 */ /* 0x000ea2000c1e9900 */
[----:B-1----:R-:W-:-:S05]  /*0ca0*/  IMAD.WIDE.U32 R20, R17, 0x4, R20 ;  /* 0x0000000411147825 */ /* 0x002fca00078e0014 */
[----:B------:R1:W5:Y:S01]  /*0cb0*/  LDG.E.CONSTANT R0, desc[UR6][R20.64] ;  /* 0x0000000614007981 */ /* 0x000362000c1e9900 */
[----:B0-----:R-:W-:-:S05]  /*0cc0*/  IMAD.WIDE.U32 R18, R17, 0x4, R18 ;  /* 0x0000000411127825 */ /* 0x001fca00078e0012 */
[----:B------:R1:W5:Y:S01]  /*0cd0*/  LDG.E.CONSTANT R15, desc[UR6][R18.64] ;  /* 0x00000006120f7981 */ /* 0x000362000c1e9900 */
[----:B------:R-:W-:-:S04]  /*0ce0*/  IADD3 R2, PT, PT, R17, 0x1, RZ ;  /* 0x0000000111027810 */ /* 0x000fc80007ffe0ff */
[----:B------:R-:W-:-:S04]  /*0cf0*/  I2FP.F32.U32 R27, R2 ;  /* 0x00000002001b7245 */ /* 0x000fc80000201000 */
[----:B------:R-:W0:Y:S01]  /*0d00*/  MUFU.RCP R2, R27 ;  /* 0x0000001b00027308 */ /* 0x000e220000001000 */
[----:B------:R-:W-:Y:S01]  /*0d10*/  BSSY.RECONVERGENT B3, `(.L_x_20) ;  /* 0x000000e000037945 */ /* 0x000fe20003800200 */
[----:B0-----:R-:W-:-:S04]  /*0d20*/  FFMA R25, -R27, R2, 1 ;  /* 0x3f8000001b197423 */ /* 0x001fc80000000102 */
        /* <DEDUP_REMOVED lines=11> */
[----:B----45:R-:W-:Y:S05]  /*0de0*/  CALL.REL.NOINC `($__internal_1_$__cuda_sm3x_div_rn_noftz_f32_slowpath) ;  /* 0x0000002000f47944 */ /* 0x030fea0003c00000 */
.L_x_21:
[----:B----4-:R-:W-:Y:S05]  /*0df0*/  BSYNC.RECONVERGENT B3 ;  /* 0x0000000000037941 */ /* 0x010fea0003800200 */
.L_x_20:
[----:B------:R-:W-:Y:S01]  /*0e00*/  UISETP.NE.AND UP0, UPT, UR4, 0x1, UPT ;  /* 0x000000010400788c */ /* 0x000fe2000bf05270 */
[----:B------:R-:W-:Y:S01]  /*0e10*/  FADD R13, R13, R2 ;  /* 0x000000020d0d7221 */ /* 0x000fe20000000000 */
[C---:B-----5:R-:W-:Y:S01]  /*0e20*/  FFMA R11, R10.reuse, R0, R11 ;  /* 0x000000000a0b7223 */ /* 0x060fe2000000000b */
[C---:B------:R-:W-:Y:S02]  /*0e30*/  FFMA R12, R10.reuse, R15, R12 ;  /* 0x0000000f0a0c7223 */ /* 0x040fe4000000000c */
[----:B------:R-:W-:-:S04]  /*0e40*/  FADD R2, R10, -R13 ;  /* 0x8000000d0a027221 */ /* 0x000fc80000000000 */
[----:B------:R-:W-:Y:S01]  /*0e50*/  FFMA R3, R14, R2, R3 ;  /* 0x000000020e037223 */ /* 0x000fe20000000003 */
[----:B------:R-:W-:Y:S06]  /*0e60*/  BRA.U !UP0, `(.L_x_19) ;  /* 0x0000000508007547 */ /* 0x000fec000b800000 */
[----:B------:R-:W0:Y:S01]  /*0e70*/  LDC.64 R22, c[0x0][0x380] ;  /* 0x0000e000ff167b82 */ /* 0x000e220000000a00 */
[----:B------:R-:W1:Y:S01]  /*0e80*/  LDCU UR5, c[0x0][0x3a8] ;  /* 0x00007500ff0577ac */ /* 0x000e620008000800 */
[----:B------:R-:W-:Y:S01]  /*0e90*/  IADD3 R14, PT, PT, R6, -0x2, -R17 ;  /* 0xfffffffe060e7810 */ /* 0x000fe20007ffe811 */
[----:B------:R2:W5:Y:S04]  /*0ea0*/  LDG.E.CONSTANT R0, desc[UR6][R20.64+0x4] ;  /* 0x0000040614007981 */ /* 0x000568000c1e9900 */
[----:B-1----:R-:W-:-:S04]  /*0eb0*/  IMAD R15, R14, UR5, R5 ;  /* 0x000000050e0f7c24 */ /* 0x002fc8000f8e0205 */
[----:B0-----:R-:W-:Y:S02]  /*0ec0*/  IMAD.WIDE R22, R15, 0x4, R22 ;  /* 0x000000040f167825 */ /* 0x001fe400078e0216 */
[----:B------:R2:W5:Y:S04]  /*0ed0*/  LDG.E.CONSTANT R15, desc[UR6][R18.64+0x4] ;  /* 0x00000406120f7981 */ /* 0x000568000c1e9900 */
[----:B------:R-:W3:Y:S01]  /*0ee0*/  LDG.E.CONSTANT R22, desc[UR6][R22.64] ;  /* 0x0000000616167981 */ /* 0x000ee2000c1e9900 */
[----:B------:R-:W-:-:S04]  /*0ef0*/  IADD3 R2, PT, PT, R17, 0x2, RZ ;  /* 0x0000000211027810 */ /* 0x000fc80007ffe0ff */
[----:B------:R-:W-:-:S04]  /*0f00*/  I2FP.F32.U32 R27, R2 ;  /* 0x00000002001b7245 */ /* 0x000fc80000201000 */
[----:B------:R-:W0:Y:S01]  /*0f10*/  MUFU.RCP R2, R27 ;  /* 0x0000001b00027308 */ /* 0x000e220000001000 */
[----:B------:R-:W-:Y:S01]  /*0f20*/  BSSY.RECONVERGENT B3, `(.L_x_22) ;  /* 0x000000e000037945 */ /* 0x000fe20003800200 */
[----:B0-----:R-:W-:-:S04]  /*0f30*/  FFMA R25, -R27, R2, 1 ;  /* 0x3f8000001b197423 */ /* 0x001fc80000000102 */
[----:B------:R-:W-:Y:S01]  /*0f40*/  FFMA R25, R2, R25, R2 ;  /* 0x0000001902197223 */ /* 0x000fe20000000002 */
[----:B---3--:R-:W-:-:S04]  /*0f50*/  FSETP.NAN.AND P0, PT, |R22|, |R22|, PT ;  /* 0x400000161600720b */ /* 0x008fc80003f08200 */
[----:B------:R-:W-:-:S05]  /*0f60*/  FSEL R10, R22, RZ, !P0 ;  /* 0x000000ff160a7208 */ /* 0x000fca0004000000 */
[----:B------:R-:W-:-:S04]  /*0f70*/  FADD R16, -R13, R10 ;  /* 0x0000000a0d107221 */ /* 0x000fc80000000100 */
[----:B------:R-:W0:Y:S01]  /*0f80*/  FCHK P0, R16, R27 ;  /* 0x0000001b10007302 */ /* 0x000e220000000000 */
[----:B------:R-:W-:-:S04]  /*0f90*/  FFMA R2, R16, R25, RZ ;  /* 0x0000001910027223 */ /* 0x000fc800000000ff */
[----:B------:R-:W-:-:S04]  /*0fa0*/  FFMA R4, -R27, R2, R16 ;  /* 0x000000021b047223 */ /* 0x000fc80000000110 */
[----:B------:R-:W-:Y:S01]  /*0fb0*/  FFMA R2, R25, R4, R2 ;  /* 0x0000000419027223 */ /* 0x000fe20000000002 */
[----:B0-2---:R-:W-:Y:S06]  /*0fc0*/  @!P0 BRA `(.L_x_23) ;  /* 0x00000000000c8947 */ /* 0x005fec0003800000 */
[----:B------:R-:W-:Y:S02]  /*0fd0*/  MOV R29, R16 ;  /* 0x00000010001d7202 */ /* 0x000fe40000000f00 */
[----:B------:R-:W-:-:S07]  /*0fe0*/  MOV R4, 0x1000 ;  /* 0x0000100000047802 */ /* 0x000fce0000000f00 */
[----:B-----5:R-:W-:Y:S05]  /*0ff0*/  CALL.REL.NOINC `($__internal_1_$__cuda_sm3x_div_rn_noftz_f32_slowpath) ;  /* 0x0000002000707944 */ /* 0x020fea0003c00000 */
.L_x_23:
[----:B------:R-:W-:Y:S05]  /*1000*/  BSYNC.RECONVERGENT B3 ;  /* 0x0000000000037941 */ /* 0x000fea0003800200 */
.L_x_22:
[----:B------:R-:W-:Y:S01]  /*1010*/  UISETP.NE.AND UP0, UPT, UR4, 0x2, UPT ;  /* 0x000000020400788c */ /* 0x000fe2000bf05270 */
[----:B------:R-:W-:Y:S01]  /*1020*/  FADD R13, R13, R2 ;  /* 0x000000020d0d7221 */ /* 0x000fe20000000000 */
[C---:B-----5:R-:W-:Y:S01]  /*1030*/  FFMA R11, R10.reuse, R0, R11 ;  /* 0x000000000a0b7223 */ /* 0x060fe2000000000b */
[C---:B------:R-:W-:Y:S02]  /*1040*/  FFMA R12, R10.reuse, R15, R12 ;  /* 0x0000000f0a0c7223 */ /* 0x040fe4000000000c */
[----:B------:R-:W-:-:S04]  /*1050*/  FADD R2, R10, -R13 ;  /* 0x8000000d0a027221 */ /* 0x000fc80000000000 */
[----:B------:R-:W-:Y:S01]  /*1060*/  FFMA R3, R16, R2, R3 ;  /* 0x0000000210037223 */ /* 0x000fe20000000003 */
[----:B------:R-:W-:Y:S06]  /*1070*/  BRA.U !UP0, `(.L_x_19) ;  /* 0x00000001087c7547 */ /* 0x000fec000b800000 */
[----:B------:R-:W0:Y:S01]  /*1080*/  LDC R15, c[0x0][0x3a8] ;  /* 0x0000ea00ff0f7b82 */ /* 0x000e220000000800 */
[----:B------:R1:W5:Y:S04]  /*1090*/  LDG.E.CONSTANT R20, desc[UR6][R20.64+0x8] ;  /* 0x0000080614147981 */ /* 0x000368000c1e9900 */
[----:B------:R1:W5:Y:S03]  /*10a0*/  LDG.E.CONSTANT R19, desc[UR6][R18.64+0x8] ;  /* 0x0000080612137981 */ /* 0x000366000c1e9900 */
[----:B------:R-:W2:Y:S01]  /*10b0*/  LDC.64 R22, c[0x0][0x380] ;  /* 0x0000e000ff167b82 */ /* 0x000ea20000000a00 */
[----:B0-----:R-:W-:-:S05]  /*10c0*/  IMAD R14, R14, R15, -R15 ;  /* 0x0000000f0e0e7224 */ /* 0x001fca00078e0a0f */
[----:B------:R-:W-:-:S05]  /*10d0*/  IADD3 R15, PT, PT, R5, R14, RZ ;  /* 0x0000000e050f7210 */ /* 0x000fca0007ffe0ff */
[----:B--2---:R-:W-:-:S06]  /*10e0*/  IMAD.WIDE R14, R15, 0x4, R22 ;  /* 0x000000040f0e7825 */ /* 0x004fcc00078e0216 */
[----:B------:R-:W2:Y:S01]  /*10f0*/  LDG.E.CONSTANT R14, desc[UR6][R14.64] ;  /* 0x000000060e0e7981 */ /* 0x000ea2000c1e9900 */
        /* <DEDUP_REMOVED lines=17> */
.L_x_25:
[----:B------:R-:W-:Y:S05]  /*1210*/  BSYNC.RECONVERGENT B3 ;  /* 0x0000000000037941 */ /* 0x000fea0003800200 */
.L_x_24:
[----:B------:R-:W-:Y:S01]  /*1220*/  FADD R13, R13, R2 ;  /* 0x000000020d0d7221 */ /* 0x000fe20000000000 */
[C---:B-----5:R-:W-:Y:S01]  /*1230*/  FFMA R11, R0.reuse, R20, R11 ;  /* 0x00000014000b7223 */ /* 0x060fe2000000000b */
[C---:B------:R-:W-:Y:S02]  /*1240*/  FFMA R12, R0.reuse, R19, R12 ;  /* 0x00000013000c7223 */ /* 0x040fe4000000000c */
[----:B------:R-:W-:-:S04]  /*1250*/  FADD R2, R0, -R13 ;  /* 0x8000000d00027221 */ /* 0x000fc80000000000 */
[----:B------:R-:W-:-:S07]  /*1260*/  FFMA R3, R10, R2, R3 ;  /* 0x000000020a037223 */ /* 0x000fce0000000003 */
.L_x_19:
[----:B------:R-:W-:Y:S01]  /*1270*/  FMUL R3, R8, R3 ;  /* 0x0000000308037220 */ /* 0x000fe20000400000 */
[----:B------:R-:W-:Y:S02]  /*1280*/  HFMA2 R10, -RZ, RZ, 0, 0 ;  /* 0x00000000ff0a7431 */ /* 0x000fe400000001ff */
[----:B------:R-:W-:Y:S02]  /*1290*/  HFMA2 R0, -RZ, RZ, 0, 0 ;  /* 0x00000000ff007431 */ /* 0x000fe400000001ff */
[----:B------:R-:W-:-:S04]  /*12a0*/  FSETP.GEU.AND P0, PT, R3, RZ, PT ;  /* 0x000000ff0300720b */ /* 0x000fc80003f0e000 */
[----:B-1----:R-:W-:Y:S02]  /*12b0*/  FSEL R15, R3, RZ, P0 ;  /* 0x000000ff030f7208 */ /* 0x002fe40000000000 */
[----:B------:R-:W-:Y:S02]  /*12c0*/  MOV R3, RZ ;  /* 0x000000ff00037202 */ /* 0x000fe40000000f00 */
[----:B------:R-:W-:-:S13]  /*12d0*/  FSETP.GT.AND P0, PT, R15, RZ, PT ;  /* 0x000000ff0f00720b */ /* 0x000fda0003f04000 */
[----:B------:R-:W-:Y:S05]  /*12e0*/  @!P0 BRA `(.L_x_8) ;  /* 0x0000000400bc8947 */ /* 0x000fea0003800000 */
[----:B------:R-:W1:Y:S01]  /*12f0*/  LDCU UR5, c[0x0][0x3a0] ;  /* 0x00007400ff0577ac */ /* 0x000e620008000800 */
[----:B------:R-:W-:Y:S01]  /*1300*/  IADD3 R0, PT, PT, R15, -0xd000000, RZ ;  /* 0xf30000000f007810 */ /* 0x000fe20007ffe0ff */
[----:B------:R2:W0:Y:S01]  /*1310*/  MUFU.RSQ R2, R15 ;  /* 0x0000000f00027308 */ /* 0x0004220000001400 */
[----:B------:R-:W-:Y:S01]  /*1320*/  BSSY.RECONVERGENT B1, `(.L_x_26) ;  /* 0x000000e000017945 */ /* 0x000fe20003800200 */
[----:B------:R-:W-:Y:S01]  /*1330*/  FMUL R13, R8, R13 ;  /* 0x0000000d080d7220 */ /* 0x000fe20000400000 */
[----:B------:R-:W-:Y:S02]  /*1340*/  ISETP.GT.U32.AND P1, PT, R0, 0x727fffff, PT ;  /* 0x727fffff0000780c */ /* 0x000fe40003f24070 */
[----:B-1----:R-:W-:-:S11]  /*1350*/  FSETP.LT.AND P0, PT, RZ, UR5, PT ;  /* 0x00000005ff007c0b */ /* 0x002fd6000bf01000 */
[----:B0-2---:R-:W-:Y:S05]  /*1360*/  @!P1 BRA `(.L_x_27) ;  /* 0x0000000000149947 */ /* 0x005fea0003800000 */
[----:B------:R-:W-:Y:S02]  /*1370*/  MOV R2, R15 ;  /* 0x0000000f00027202 */ /* 0x000fe40000000f00 */
[----:B------:R-:W-:-:S07]  /*1380*/  MOV R16, 0x13a0 ;  /* 0x000013a000107802 */ /* 0x000fce0000000f00 */
[----:B---34-:R-:W-:Y:S05]  /*1390*/  CALL.REL.NOINC `($__internal_0_$__cuda_sm20_sqrt_rn_f32_slowpath) ;  /* 0x0000001c00307944 */ /* 0x018fea0003c00000 */
[----:B------:R-:W-:Y:S01]  /*13a0*/  MOV R0, R4 ;  /* 0x0000000400007202 */ /* 0x000fe20000000f00 */
[----:B------:R-:W-:Y:S06]  /*13b0*/  BRA `(.L_x_28) ;  /* 0x0000000000107947 */ /* 0x000fec0003800000 */
.L_x_27:
[C---:B------:R-:W-:Y:S01]  /*13c0*/  FMUL.FTZ R0, R2.reuse, R15 ;  /* 0x0000000f02007220 */ /* 0x040fe20000410000 */
[----:B------:R-:W-:-:S03]  /*13d0*/  FMUL.FTZ R2, R2, 0.5 ;  /* 0x3f00000002027820 */ /* 0x000fc60000410000 */
[----:B------:R-:W-:-:S04]  /*13e0*/  FFMA R3, -R0, R0, R15 ;  /* 0x0000000000037223 */ /* 0x000fc8000000010f */
[----:B------:R-:W-:-:S07]  /*13f0*/  FFMA R0, R3, R2, R0 ;  /* 0x0000000203007223 */ /* 0x000fce0000000000 */
.L_x_28:
[----:B---34-:R-:W-:Y:S05]  /*1400*/  BSYNC.RECONVERGENT B1 ;  /* 0x0000000000017941 */ /* 0x018fea0003800200 */
.L_x_26:
[----:B------:R-:W-:Y:S01]  /*1410*/  HFMA2 R10, -RZ, RZ, 0, 0 ;  /* 0x00000000ff0a7431 */ /* 0x000fe200000001ff */
[----:B------:R-:W-:Y:S06]  /*1420*/  @!P0 BRA `(.L_x_29) ;  /* 0x0000000000588947 */ /* 0x000fec0003800000 */
[----:B------:R-:W0:Y:S01]  /*1430*/  LDCU UR5, c[0x0][0x3a0] ;  /* 0x00007400ff0577ac */ /* 0x000e220008000800 */
[----:B------:R-:W-:Y:S01]  /*1440*/  BSSY.RECONVERGENT B3, `(.L_x_29) ;  /* 0x0000014000037945 */ /* 0x000fe20003800200 */
[----:B0-----:R-:W-:-:S05]  /*1450*/  FMUL R27, R0, UR5 ;  /* 0x00000005001b7c20 */ /* 0x001fca0008400000 */
[----:B------:R-:W-:-:S13]  /*1460*/  FSETP.GT.AND P0, PT, R27, RZ, PT ;  /* 0x000000ff1b00720b */ /* 0x000fda0003f04000 */
[----:B------:R-:W-:Y:S05]  /*1470*/  @!P0 BRA `(.L_x_30) ;  /* 0x0000000000408947 */ /* 0x000fea0003800000 */
[----:B------:R-:W0:Y:S01]  /*1480*/  LDCU UR5, c[0x0][0x398] ;  /* 0x00007300ff0577ac */ /* 0x000e220008000800 */
[----:B------:R-:W1:Y:S01]  /*1490*/  MUFU.RCP R2, R27 ;  /* 0x0000001b00027308 */ /* 0x000e620000001000 */
[----:B------:R-:W-:Y:S01]  /*14a0*/  BSSY.RECONVERGENT B4, `(.L_x_31) ;  /* 0x000000c000047945 */ /* 0x000fe20003800200 */
[----:B0-----:R-:W-:Y:S01]  /*14b0*/  FMUL R29, R13, -UR5 ;  /* 0x800000050d1d7c20 */ /* 0x001fe20008400000 */
[----:B-1----:R-:W-:-:S03]  /*14c0*/  FFMA R3, -R27, R2, 1 ;  /* 0x3f8000001b037423 */ /* 0x002fc60000000102 */
[----:B------:R-:W-:Y:S01]  /*14d0*/  FFMA R29, R8, R11, R29 ;  /* 0x0000000b081d7223 */ /* 0x000fe2000000001d */
[----:B------:R-:W-:-:S03]  /*14e0*/  FFMA R2, R2, R3, R2 ;  /* 0x0000000302027223 */ /* 0x000fc60000000002 */
[----:B------:R-:W0:Y:S01]  /*14f0*/  FCHK P0, R29, R27 ;  /* 0x0000001b1d007302 */ /* 0x000e220000000000 */
[----:B------:R-:W-:-:S04]  /*1500*/  FFMA R3, R29, R2, RZ ;  /* 0x000000021d037223 */ /* 0x000fc800000000ff */
[----:B------:R-:W-:-:S04]  /*1510*/  FFMA R4, -R27, R3, R29 ;  /* 0x000000031b047223 */ /* 0x000fc8000000011d */
[----:B------:R-:W-:Y:S01]  /*1520*/  FFMA R2, R2, R4, R3 ;  /* 0x0000000402027223 */ /* 0x000fe20000000003 */
[----:B0-----:R-:W-:Y:S06]  /*1530*/  @!P0 BRA `(.L_x_32) ;  /* 0x0000000000088947 */ /* 0x001fec0003800000 */
[----:B------:R-:W-:-:S07]  /*1540*/  MOV R4, 0x1560 ;  /* 0x0000156000047802 */ /* 0x000fce0000000f00 */
[----:B------:R-:W-:Y:S05]  /*1550*/  CALL.REL.NOINC `($__internal_1_$__cuda_sm3x_div_rn_noftz_f32_slowpath) ;  /* 0x0000001c00187944 */ /* 0x000fea0003c00000 */
.L_x_32:
[----:B------:R-:W-:Y:S05]  /*1560*/  BSYNC.RECONVERGENT B4 ;  /* 0x0000000000047941 */ /* 0x000fea0003800200 */
.L_x_31:
[----:B------:R-:W-:-:S07]  /*1570*/  MOV R10, R2 ;  /* 0x00000002000a7202 */ /* 0x000fce0000000f00 */
.L_x_30:
[----:B------:R-:W-:Y:S05]  /*1580*/  BSYNC.RECONVERGENT B3 ;  /* 0x0000000000037941 */ /* 0x000fea0003800200 */
.L_x_29:
[----:B------:R-:W0:Y:S01]  /*1590*/  LDCU UR5, c[0x0][0x3a4] ;  /* 0x00007480ff0577ac */ /* 0x000e220008000800 */
[----:B------:R-:W-:Y:S01]  /*15a0*/  MOV R3, RZ ;  /* 0x000000ff00037202 */ /* 0x000fe20000000f00 */
[----:B0-----:R-:W-:Y:S01]  /*15b0*/  FMUL R27, R0, UR5 ;  /* 0x00000005001b7c20 */ /* 0x001fe20008400000 */
[----:B------:R-:W-:-:S04]  /*15c0*/  MOV R0, RZ ;  /* 0x000000ff00007202 */ /* 0x000fc80000000f00 */
        /* <DEDUP_REMOVED lines=16> */
.L_x_34:
[----:B------:R-:W-:Y:S05]  /*16d0*/  BSYNC.RECONVERGENT B3 ;  /* 0x0000000000037941 */ /* 0x000fea0003800200 */
.L_x_33:
[----:B------:R-:W-:Y:S02]  /*16e0*/  FSETP.NEU.AND P0, PT, R2, RZ, PT ;  /* 0x000000ff0200720b */ /* 0x000fe40003f0d000 */
[----:B------:R-:W-:-:S11]  /*16f0*/  MOV R3, R2 ;  /* 0x0000000200037202 */ /* 0x000fd60000000f00 */
[----:B------:R-:W-:Y:S05]  /*1700*/  @!P0 BRA `(.L_x_8) ;  /* 0x0000000000b48947 */ /* 0x000fea0003800000 */
[CC--:B------:R-:W-:Y:S01]  /*1710*/  FSETP.GT.AND P2, PT, |R3|.reuse, |R10|.reuse, PT ;  /* 0x4000000a0300720b */ /* 0x0c0fe20003f44200 */
[----:B------:R-:W-:Y:S03]  /*1720*/  BSSY.RECONVERGENT B3, `(.L_x_35) ;  /* 0x000000f000037945 */ /* 0x000fe60003800200 */
[----:B------:R-:W-:Y:S02]  /*1730*/  FSEL R11, |R3|, |R10|, P2 ;  /* 0x4000000a030b7208 */ /* 0x000fe40001000200 */
[----:B------:R-:W-:Y:S02]  /*1740*/  FSEL R29, |R10|, |R3|, P2 ;  /* 0x400000030a1d7208 */ /* 0x000fe40001000200 */
[----:B------:R-:W0:Y:S08]  /*1750*/  MUFU.RCP R0, R11 ;  /* 0x0000000b00007308 */ /* 0x000e300000001000 */
[----:B------:R-:W1:Y:S01]  /*1760*/  FCHK P0, R29, R11 ;  /* 0x0000000b1d007302 */ /* 0x000e620000000000 */
[----:B0-----:R-:W-:-:S04]  /*1770*/  FFMA R13, -R11, R0, 1 ;  /* 0x3f8000000b0d7423 */ /* 0x001fc80000000100 */
[----:B------:R-:W-:Y:S01]  /*1780*/  FFMA R2, R0, R13, R0 ;  /* 0x0000000d00027223 */ /* 0x000fe20000000000 */
[----:B------:R-:W-:-:S03]  /*1790*/  FADD R0, -R3, -RZ ;  /* 0x800000ff03007221 */ /* 0x000fc60000000100 */
[----:B------:R-:W-:-:S04]  /*17a0*/  FFMA R13, R29, R2, RZ ;  /* 0x000000021d0d7223 */ /* 0x000fc800000000ff */
[----:B------:R-:W-:-:S04]  /*17b0*/  FFMA R4, -R11, R13, R29 ;  /* 0x0000000d0b047223 */ /* 0x000fc8000000011d */
[----:B------:R-:W-:Y:S01]  /*17c0*/  FFMA R2, R2, R4, R13 ;  /* 0x0000000402027223 */ /* 0x000fe2000000000d */
[----:B-1----:R-:W-:Y:S06]  /*17d0*/  @!P0 BRA `(.L_x_36) ;  /* 0x00000000000c8947 */ /* 0x002fec0003800000 */
[----:B------:R-:W-:Y:S02]  /*17e0*/  MOV R27, R11 ;  /* 0x0000000b001b7202 */ /* 0x000fe40000000f00 */
[----:B------:R-:W-:-:S07]  /*17f0*/  MOV R4, 0x1810 ;  /* 0x0000181000047802 */ /* 0x000fce0000000f00 */
[----:B------:R-:W-:Y:S05]  /*1800*/  CALL.REL.NOINC `($__internal_1_$__cuda_sm3x_div_rn_noftz_f32_slowpath) ;  /* 0x00000018006c7944 */ /* 0x000fea0003c00000 */
.L_x_36:
[----:B------:R-:W-:Y:S05]  /*1810*/  BSYNC.RECONVERGENT B3 ;  /* 0x0000000000037941 */ /* 0x000fea0003800200 */
.L_x_35:
[----:B------:R-:W-:Y:S02]  /*1820*/  HFMA2 R13, -RZ, RZ, 0.89990234375, 10328 ;  /* 0x3b33710bff0d7431 */ /* 0x000fe400000001ff */
[----:B------:R-:W-:Y:S01]  /*1830*/  FMUL R4, R2, R2 ;  /* 0x0000000202047220 */ /* 0x000fe20000400000 */
[C---:B------:R-:W-:Y:S02]  /*1840*/  ISETP.GE.AND P0, PT, R10.reuse, RZ, PT ;  /* 0x000000ff0a00720c */ /* 0x040fe40003f06270 */
[----:B------:R-:W-:Y:S02]  /*1850*/  FSETP.NEU.AND P3, PT, |R10|, |R3|, PT ;  /* 0x400000030a00720b */ /* 0x000fe40003f6d200 */
[----:B------:R-:W-:Y:S01]  /*1860*/  FSETP.NEU.AND P1, PT, R11, RZ, PT ;  /* 0x000000ff0b00720b */ /* 0x000fe20003f2d000 */
[----:B------:R-:W-:-:S04]  /*1870*/  FFMA R13, R4, R13, -0.015681877732276916504 ;  /* 0xbc807748040d7423 */ /* 0x000fc8000000000d */
[----:B------:R-:W-:-:S04]  /*1880*/  FFMA R13, R4, R13, 0.042200751602649688721 ;  /* 0x3d2cdab2040d7423 */ /* 0x000fc8000000000d */
[----:B------:R-:W-:-:S04]  /*1890*/  FFMA R13, R4, R13, -0.074792981147766113281 ;  /* 0xbd992d10040d7423 */ /* 0x000fc8000000000d */
[----:B------:R-:W-:-:S04]  /*18a0*/  FFMA R13, R4, R13, 0.10640415549278259277 ;  /* 0x3dd9ea6c040d7423 */ /* 0x000fc8000000000d */
[----:B------:R-:W-:-:S04]  /*18b0*/  FFMA R13, R4, R13, -0.14207722246646881104 ;  /* 0xbe117cb1040d7423 */ /* 0x000fc8000000000d */
[----:B------:R-:W-:-:S04]  /*18c0*/  FFMA R13, R4, R13, 0.19993925094604492188 ;  /* 0x3e4cbce0040d7423 */ /* 0x000fc8000000000d */
[----:B------:R-:W-:-:S04]  /*18d0*/  FFMA R13, R4, R13, -0.33333197236061096191 ;  /* 0xbeaaaa7d040d7423 */ /* 0x000fc8000000000d */
[----:B------:R-:W-:Y:S01]  /*18e0*/  FMUL R13, R4, R13 ;  /* 0x0000000d040d7220 */ /* 0x000fe20000400000 */
[----:B------:R-:W-:-:S03]  /*18f0*/  MOV R4, 0x3f6ee581 ;  /* 0x3f6ee58100047802 */ /* 0x000fc60000000f00 */
[----:B------:R-:W-:-:S04]  /*1900*/  FFMA R13, R13, R2, R2 ;  /* 0x000000020d0d7223 */ /* 0x000fc80000000002 */
[C---:B------:R-:W-:Y:S01]  /*1910*/  FFMA R2, R4.reuse, 1.6832555532455444336, -R13 ;  /* 0x3fd774eb04027823 */ /* 0x040fe2000000080d */
[----:B------:R-:W-:-:S04]  /*1920*/  FSEL R4, R4, 1.8663789033889770508, P2 ;  /* 0x3feee58104047808 */ /* 0x000fc80001000000 */
[-C--:B------:R-:W-:Y:S01]  /*1930*/  FSEL R15, R2, R13.reuse, P2 ;  /* 0x0000000d020f7208 */ /* 0x080fe20001000000 */
[----:B------:R-:W-:Y:S01]  /*1940*/  HFMA2 R2, -RZ, RZ, 2.04296875, -15.78125 ;  /* 0x4016cbe4ff027431 */ /* 0x000fe200000001ff */
[----:B------:R-:W-:-:S05]  /*1950*/  FSEL R13, R13, -R13, P2 ;  /* 0x8000000d0d0d7208 */ /* 0x000fca0001000000 */
[----:B------:R-:W-:Y:S01]  /*1960*/  @!P0 FFMA R15, R4, 1.6832555532455444336, R13 ;  /* 0x3fd774eb040f8823 */ /* 0x000fe2000000000d */
[----:B------:R-:W-:Y:S01]  /*1970*/  @!P3 FSEL R15, R2, 0.78539818525314331055, !P0 ;  /* 0x3f490fdb020fb808 */ /* 0x000fe20004000000 */
[----:B------:R-:W-:Y:S01]  /*1980*/  FADD R2, |R10|, |R3| ;  /* 0x400000030a027221 */ /* 0x000fe20000000200 */
[----:B------:R-:W-:-:S04]  /*1990*/  @!P1 FSEL R15, RZ, 3.1415927410125732422, P0 ;  /* 0x40490fdbff0f9808 */ /* 0x000fc80000000000 */
[----:B------:R-:W-:Y:S02]  /*19a0*/  FSETP.NAN.AND P0, PT, R2, R2, PT ;  /* 0x000000020200720b */ /* 0x000fe40003f08000 */
[----:B------:R-:W-:-:S04]  /*19b0*/  LOP3.LUT R15, R15, 0x80000000, R0, 0xb8, !PT ;  /* 0x800000000f0f7812 */ /* 0x000fc800078eb800 */
[----:B------:R-:W-:-:S05]  /*19c0*/  FSEL R15, R2, R15, P0 ;  /* 0x0000000f020f7208 */ /* 0x000fca0000000000 */
[----:B------:R-:W-:-:S07]  /*19d0*/  FMUL R0, R15, 57.2957763671875 ;  /* 0x42652ee00f007820 */ /* 0x000fce0000400000 */
.L_x_8:
[----:B---34-:R-:W-:Y:S05]  /*19e0*/  BSYNC.RECONVERGENT B0 ;  /* 0x0000000000007941 */ /* 0x018fea0003800200 */
.L_x_7:
[----:B------:R-:W3:Y:S01]  /*19f0*/  LDC.64 R12, c[0x0][0x3c0] ;  /* 0x0000f000ff0c7b82 */ /* 0x000ee20000000a00 */
[----:B------:R-:W4:Y:S07]  /*1a00*/  LDCU.64 UR10, c[0x0][0x3a8] ;  /* 0x00007500ff0a77ac */ /* 0x000f2e0008000a00 */
[----:B-1----:R-:W1:Y:S08]  /*1a10*/  LDC.64 R14, c[0x0][0x3c8] ;  /* 0x0000f200ff0e7b82 */ /* 0x002e700000000a00 */
[----:B--2---:R-:W2:Y:S01]  /*1a20*/  LDC.64 R16, c[0x0][0x3d0] ;  /* 0x0000f400ff107b82 */ /* 0x004ea20000000a00 */
[----:B----4-:R-:W-:Y:S01]  /*1a30*/  IMAD R11, R6, UR10, R5 ;  /* 0x0000000a060b7c24 */ /* 0x010fe2000f8e0205 */
[----:B------:R-:W-:-:S03]  /*1a40*/  IADD3 R6, PT, PT, R7, R6, RZ ;  /* 0x0000000607067210 */ /* 0x000fc60007ffe0ff */
[----:B---3--:R-:W-:Y:S01]  /*1a50*/  IMAD.WIDE R12, R11, 0x4, R12 ;  /* 0x000000040b0c7825 */ /* 0x008fe200078e020c */
[----:B------:R-:W-:-:S04]  /*1a60*/  ISETP.GE.AND P0, PT, R6, UR11, PT ;  /* 0x0000000b06007c0c */ /* 0x000fc8000bf06270 */
[----:B------:R3:W-:Y:S01]  /*1a70*/  STG.E desc[UR6][R12.64], R10 ;  /* 0x0000000a0c007986 */ /* 0x0007e2000c101906 */
[----:B-1----:R-:W-:-:S05]  /*1a80*/  IMAD.WIDE R14, R11, 0x4, R14 ;  /* 0x000000040b0e7825 */ /* 0x002fca00078e020e */
[----:B------:R3:W-:Y:S01]  /*1a90*/  STG.E desc[UR6][R14.64], R3 ;  /* 0x000000030e007986 */ /* 0x0007e2000c101906 */
[----:B--2---:R-:W-:-:S05]  /*1aa0*/  IMAD.WIDE R16, R11, 0x4, R16 ;  /* 0x000000040b107825 */ /* 0x004fca00078e0210 */
[----:B------:R3:W-:Y:S01]  /*1ab0*/  STG.E desc[UR6][R16.64], R0 ;  /* 0x0000000010007986 */ /* 0x0007e2000c101906 */
[----:B------:R-:W-:Y:S05]  /*1ac0*/  @!P0 BRA `(.L_x_37) ;  /* 0xffffffe800048947 */ /* 0x000fea000383ffff */
[----:B------:R-:W-:Y:S05]  /*1ad0*/  EXIT ;  /* 0x000000000000794d */ /* 0x000fea0003800000 */
.L_x_4:
[----:B------:R-:W-:-:S09]  /*1ae0*/  UISETP.GE.AND UP0, UPT, UR4, 0x1, UPT ;  /* 0x000000010400788c */ /* 0x000fd2000bf06270 */
[----:B------:R-:W-:Y:S05]  /*1af0*/  BRA.U !UP0, `(.L_x_38) ;  /* 0x0000001108cc7547 */ /* 0x000fea000b800000 */
[----:B------:R-:W0:Y:S01]  /*1b00*/  LDCU UR5, c[0x0][0x3a0] ;  /* 0x00007400ff0577ac */ /* 0x000e220008000800 */
[----:B------:R-:W1:Y:S08]  /*1b10*/  LDC.64 R16, c[0x0][0x3d0] ;  /* 0x0000f400ff107b82 */ /* 0x000e700000000a00 */
[----:B------:R-:W2:Y:S08]  /*1b20*/  LDC.64 R2, c[0x0][0x3c0] ;  /* 0x0000f000ff027b82 */ /* 0x000eb00000000a00 */
[----:B------:R-:W3:Y:S01]  /*1b30*/  LDC.64 R12, c[0x0][0x3c8] ;  /* 0x0000f200ff0c7b82 */ /* 0x000ee20000000a00 */
[----:B0-----:R-:W-:-:S13]  /*1b40*/  FSETP.LT.AND P0, PT, RZ, UR5, PT ;  /* 0x00000005ff007c0b */ /* 0x001fda000bf01000 */
[----:B------:R-:W-:Y:S05]  /*1b50*/  @P0 BRA `(.L_x_39) ;  /* 0x0000000000340947 */ /* 0x000fea0003800000 */
.L_x_40:
[C---:B------:R-:W-:Y:S01]  /*1b60*/  ISETP.GE.AND P0, PT, R6.reuse, R9, PT ;  /* 0x000000090600720c */ /* 0x040fe20003f06270 */
[----:B0-----:R-:W-:Y:S01]  /*1b70*/  IMAD R19, R6, UR8, R5 ;  /* 0x0000000806137c24 */ /* 0x001fe2000f8e0205 */
[----:B------:R-:W-:Y:S02]  /*1b80*/  IADD3 R6, PT, PT, R7, R6, RZ ;  /* 0x0000000607067210 */ /* 0x000fe40007ffe0ff */
[----:B------:R-:W-:Y:S01]  /*1b90*/  FSEL R21, RZ, +QNAN , P0 ;  /* 0x7fc00000ff157808 */ /* 0x000fe20000000000 */
[----:B--2---:R-:W-:Y:S01]  /*1ba0*/  IMAD.WIDE R10, R19, 0x4, R2 ;  /* 0x00000004130a7825 */ /* 0x004fe200078e0202 */
[----:B------:R-:W-:-:S03]  /*1bb0*/  ISETP.GE.AND P0, PT, R6, UR9, PT ;  /* 0x0000000906007c0c */ /* 0x000fc6000bf06270 */
[C---:B---3--:R-:W-:Y:S01]  /*1bc0*/  IMAD.WIDE R14, R19.reuse, 0x4, R12 ;  /* 0x00000004130e7825 */ /* 0x048fe200078e020c */
[----:B------:R0:W-:Y:S03]  /*1bd0*/  STG.E desc[UR6][R10.64], R21 ;  /* 0x000000150a007986 */ /* 0x0001e6000c101906 */
[----:B-1----:R-:W-:Y:S01]  /*1be0*/  IMAD.WIDE R18, R19, 0x4, R16 ;  /* 0x0000000413127825 */ /* 0x002fe200078e0210 */
[----:B------:R0:W-:Y:S04]  /*1bf0*/  STG.E desc[UR6][R14.64], R21 ;  /* 0x000000150e007986 */ /* 0x0001e8000c101906 */
[----:B------:R0:W-:Y:S01]  /*1c00*/  STG.E desc[UR6][R18.64], R21 ;  /* 0x0000001512007986 */ /* 0x0001e2000c101906 */
[----:B------:R-:W-:Y:S05]  /*1c10*/  @!P0 BRA `(.L_x_40) ;  /* 0xfffffffc00d08947 */ /* 0x000fea000383ffff */
[----:B------:R-:W-:Y:S05]  /*1c20*/  EXIT ;  /* 0x000000000000794d */ /* 0x000fea0003800000 */
.L_x_39:
[----:B------:R-:W-:Y:S01]  /*1c30*/  ULOP3.LUT UR5, UR4, 0x3, URZ, 0xc0, !UPT ;  /* 0x0000000304057892 */ /* 0x000fe2000f8ec0ff */
[----:B------:R-:W0:Y:S01]  /*1c40*/  LDCU UR9, c[0x0][0x3a8] ;  /* 0x00007500ff0977ac */ /* 0x000e220008000800 */
[----:B------:R-:W-:-:S12]  /*1c50*/  ULOP3.LUT UR4, UR4, 0x7ffffffc, URZ, 0xc0, !UPT ;  /* 0x7ffffffc04047892 */ /* 0x000fd8000f8ec0ff */
.L_x_65:
[----:B------:R-:W-:Y:S01]  /*1c60*/  ISETP.GE.AND P0, PT, R6, R9, PT ;  /* 0x000000090600720c */ /* 0x000fe20003f06270 */
[----:B------:R-:W-:Y:S01]  /*1c70*/  BSSY.RECONVERGENT B0, `(.L_x_41) ;  /* 0x000010c000007945 */ /* 0x000fe20003800200 */
[----:B--2-4-:R-:W-:Y:S02]  /*1c80*/  MOV R3, 0x7fc00000 ;  /* 0x7fc0000000037802 */ /* 0x014fe40000000f00 */
[----:B------:R-:W-:-:S09]  /*1c90*/  MOV R0, 0x7fc00000 ;  /* 0x7fc0000000007802 */ /* 0x000fd20000000f00 */
[----:B------:R-:W-:Y:S05]  /*1ca0*/  @!P0 BRA `(.L_x_42) ;  /* 0x0000001000208947 */ /* 0x000fea0003800000 */
[----:B------:R-:W2:Y:S01]  /*1cb0*/  LDCU UR8, c[0x0][0x3b0] ;  /* 0x00007600ff0877ac */ /* 0x000ea20008000800 */
[----:B------:R-:W-:Y:S01]  /*1cc0*/  HFMA2 R36, -RZ, RZ, 0, 0 ;  /* 0x00000000ff247431 */ /* 0x000fe200000001ff */
[----:B---3--:R-:W-:Y:S01]  /*1cd0*/  MOV R13, RZ ;  /* 0x000000ff000d7202 */ /* 0x008fe20000000f00 */
[----:B------:R-:W-:Y:S01]  /*1ce0*/  HFMA2 R30, -RZ, RZ, 0, 0 ;  /* 0x00000000ff1e7431 */ /* 0x000fe200000001ff */
[----:B------:R-:W-:Y:S01]  /*1cf0*/  MOV R34, RZ ;  /* 0x000000ff00227202 */ /* 0x000fe20000000f00 */
[----:B--2---:R-:W-:-:S09]  /*1d00*/  UISETP.GE.U32.AND UP0, UPT, UR8, 0x4, UPT ;  /* 0x000000040800788c */ /* 0x004fd2000bf06070 */
[----:B------:R-:W-:Y:S05]  /*1d10*/  BRA.U !UP0, `(.L_x_43) ;  /* 0x0000000508d87547 */ /* 0x000fea000b800000 */
[----:B------:R-:W2:Y:S01]  /*1d20*/  LDC R10, c[0x0][0x3a8] ;  /* 0x0000ea00ff0a7b82 */ /* 0x000ea20000000800 */
[----:B------:R-:W-:Y:S02]  /*1d30*/  MOV R36, RZ ;  /* 0x000000ff00247202 */ /* 0x000fe40000000f00 */
[----:B------:R-:W-:-:S05]  /*1d40*/  MOV R11, RZ ;  /* 0x000000ff000b7202 */ /* 0x000fca0000000f00 */
[----:B------:R-:W3:Y:S08]  /*1d50*/  LDC.64 R20, c[0x0][0x380] ;  /* 0x0000e000ff147b82 */ /* 0x000ef00000000a00 */
[----:B------:R-:W4:Y:S08]  /*1d60*/  LDC.64 R18, c[0x0][0x380] ;  /* 0x0000e000ff127b82 */ /* 0x000f300000000a00 */
[----:B-1----:R-:W1:Y:S02]  /*1d70*/  LDC.64 R16, c[0x0][0x388] ;  /* 0x0000e200ff107b82 */ /* 0x002e640000000a00 */
.L_x_52:
[----:B------:R-:W-:-:S04]  /*1d80*/  LOP3.LUT R3, RZ, R11, RZ, 0x33, !PT ;  /* 0x0000000bff037212 */ /* 0x000fc800078e33ff */
[----:B------:R-:W-:-:S05]  /*1d90*/  IADD3 R0, PT, PT, R3, R6, RZ ;  /* 0x0000000603007210 */ /* 0x000fca0007ffe0ff */
[----:B0-----:R-:W-:-:S04]  /*1da0*/  IMAD R13, R0, UR9, R5 ;  /* 0x00000009000d7c24 */ /* 0x001fc8000f8e0205 */
[----:B----4-:R-:W-:-:S06]  /*1db0*/  IMAD.WIDE R12, R13, 0x4, R18 ;  /* 0x000000040d0c7825 */ /* 0x010fcc00078e0212 */
[----:B------:R-:W4:Y:S01]  /*1dc0*/  LDG.E.CONSTANT R12, desc[UR6][R12.64] ;  /* 0x000000060c0c7981 */ /* 0x000f22000c1e9900 */
[----:B-1----:R-:W-:-:S05]  /*1dd0*/  IMAD.WIDE.U32 R14, R11, 0x4, R16 ;  /* 0x000000040b0e7825 */ /* 0x002fca00078e0010 */
[----:B------:R0:W5:Y:S01]  /*1de0*/  LDG.E.CONSTANT R22, desc[UR6][R14.64] ;  /* 0x000000060e167981 */ /* 0x000162000c1e9900 */
[----:B------:R-:W-:Y:S01]  /*1df0*/  IADD3 R0, PT, PT, R11, 0x1, RZ ;  /* 0x000000010b007810 */ /* 0x000fe20007ffe0ff */
[----:B------:R-:W-:Y:S03]  /*1e00*/  BSSY.RECONVERGENT B3, `(.L_x_44) ;  /* 0x0000010000037945 */ /* 0x000fe60003800200 */
[----:B------:R-:W-:-:S04]  /*1e10*/  I2FP.F32.U32 R27, R0 ;  /* 0x00000000001b7245 */ /* 0x000fc80000201000 */
[----:B------:R-:W1:Y:S02]  /*1e20*/  MUFU.RCP R0, R27 ;  /* 0x0000001b00007308 */ /* 0x000e640000001000 */
        /* <DEDUP_REMOVED lines=12> */
[----:B--23-5:R-:W-:Y:S05]  /*1ef0*/  CALL.REL.NOINC `($__internal_1_$__cuda_sm3x_div_rn_noftz_f32_slowpath) ;  /* 0x0000001000b07944 */ /* 0x02cfea0003c00000 */
.L_x_45:
[----:B------:R-:W-:Y:S05]  /*1f00*/  BSYNC.RECONVERGENT B3 ;  /* 0x0000000000037941 */ /* 0x000fea0003800200 */
.L_x_44:
[----:B------:R-:W-:Y:S01]  /*1f10*/  IADD3 R32, PT, PT, R6, -0x2, -R11 ;  /* 0xfffffffe06207810 */ /* 0x000fe20007ffe80b */
[----:B------:R0:W5:Y:S04]  /*1f20*/  LDG.E.CONSTANT R12, desc[UR6][R14.64+0x4] ;  /* 0x000004060e0c7981 */ /* 0x000168000c1e9900 */
[----:B------:R-:W-:-:S04]  /*1f30*/  IMAD R25, R32, UR9, R5 ;  /* 0x0000000920197c24 */ /* 0x000fc8000f8e0205 */
[----:B---3--:R-:W-:-:S06]  /*1f40*/  IMAD.WIDE R24, R25, 0x4, R20 ;  /* 0x0000000419187825 */ /* 0x008fcc00078e0214 */
[----:B------:R-:W3:Y:S01]  /*1f50*/  LDG.E.CONSTANT R24, desc[UR6][R24.64] ;  /* 0x0000000618187981 */ /* 0x000ee2000c1e9900 */
        /* <DEDUP_REMOVED lines=8> */
[----:B-----5:R-:W-:Y:S01]  /*1fe0*/  FFMA R22, R31, R22, R36 ;  /* 0x000000161f167223 */ /* 0x020fe20000000024 */
        /* <DEDUP_REMOVED lines=12> */
.L_x_47:
[----:B------:R-:W-:Y:S05]  /*20b0*/  BSYNC.RECONVERGENT B3 ;  /* 0x0000000000037941 */ /* 0x000fea0003800200 */
.L_x_46:
[----:B--2---:R-:W-:Y:S01]  /*20c0*/  IMAD R32, R32, R10, -R10 ;  /* 0x0000000a20207224 */ /* 0x004fe200078e0a0a */
[----:B------:R0:W5:Y:S04]  /*20d0*/  LDG.E.CONSTANT R31, desc[UR6][R14.64+0x8] ;  /* 0x000008060e1f7981 */ /* 0x000168000c1e9900 */
[----:B------:R-:W-:-:S05]  /*20e0*/  IADD3 R25, PT, PT, R5, R32, RZ ;  /* 0x0000002005197210 */ /* 0x000fca0007ffe0ff */
[----:B------:R-:W-:-:S06]  /*20f0*/  IMAD.WIDE R24, R25, 0x4, R20 ;  /* 0x0000000419187825 */ /* 0x000fcc00078e0214 */
[----:B------:R-:W2:Y:S01]  /*2100*/  LDG.E.CONSTANT R24, desc[UR6][R24.64] ;  /* 0x0000000618187981 */ /* 0x000ea2000c1e9900 */
        /* <DEDUP_REMOVED lines=8> */
[----:B------:R-:W-:Y:S01]  /*2190*/  FFMA R0, R0, R2, R33 ;  /* 0x0000000200007223 */ /* 0x000fe20000000021 */
[----:B------:R-:W-:Y:S01]  /*21a0*/  FFMA R13, R13, R12, R22 ;  /* 0x0000000c0d0d7223 */ /* 0x000fe20000000016 */
[----:B--2---:R-:W-:-:S04]  /*21b0*/  FSETP.NAN.AND P0, PT, |R24|, |R24|, PT ;  /* 0x400000181800720b */ /* 0x004fc80003f08200 */
        /* <DEDUP_REMOVED lines=9> */
[----:B-----5:R-:W-:Y:S05]  /*2250*/  CALL.REL.NOINC `($__internal_1_$__cuda_sm3x_div_rn_noftz_f32_slowpath) ;  /* 0x0000000c00d87944 */ /* 0x020fea0003c00000 */
.L_x_49:
[----:B------:R-:W-:Y:S05]  /*2260*/  BSYNC.RECONVERGENT B3 ;  /* 0x0000000000037941 */ /* 0x000fea0003800200 */
.L_x_48:
[----:B------:R-:W-:Y:S01]  /*2270*/  IADD3 R23, PT, PT, R5, -UR9, R32 ;  /* 0x8000000905177c10 */ /* 0x000fe2000fffe020 */
[----:B------:R0:W5:Y:S04]  /*2280*/  LDG.E.CONSTANT R14, desc[UR6][R14.64+0xc] ;  /* 0x00000c060e0e7981 */ /* 0x000168000c1e9900 */
        /* <DEDUP_REMOVED lines=11> */
[----:B-----5:R-:W-:Y:S01]  /*2340*/  FFMA R30, R30, R31, R13 ;  /* 0x0000001f1e1e7223 */ /* 0x020fe2000000000d */
[----:B--2---:R-:W-:-:S04]  /*2350*/  FSETP.NAN.AND P0, PT, |R22|, |R22|, PT ;  /* 0x400000161600720b */ /* 0x004fc80003f08200 */
[----:B------:R-:W-:-:S05]  /*2360*/  FSEL R33, R22, RZ, !P0 ;  /* 0x000000ff16217208 */ /* 0x000fca0004000000 */
[----:B------:R-:W-:-:S04]  /*2370*/  FADD R12, -R34, R33 ;  /* 0x00000021220c7221 */ /* 0x000fc80000000100 */
[----:B------:R-:W1:Y:S01]  /*2380*/  FCHK P0, R12, R27 ;  /* 0x0000001b0c007302 */ /* 0x000e620000000000 */
[----:B------:R-:W-:-:S04]  /*2390*/  FFMA R4, R12, R25, RZ ;  /* 0x000000190c047223 */ /* 0x000fc800000000ff */
[----:B0-----:R-:W-:-:S04]  /*23a0*/  FFMA R15, -R27, R4, R12 ;  /* 0x000000041b0f7223 */ /* 0x001fc8000000010c */
[----:B------:R-:W-:Y:S01]  /*23b0*/  FFMA R2, R25, R15, R4 ;  /* 0x0000000f19027223 */ /* 0x000fe20000000004 */
[----:B-1----:R-:W-:Y:S06]  /*23c0*/  @!P0 BRA `(.L_x_51) ;  /* 0x00000000000c8947 */ /* 0x002fec0003800000 */
[----:B------:R-:W-:Y:S02]  /*23d0*/  MOV R29, R12 ;  /* 0x0000000c001d7202 */ /* 0x000fe40000000f00 */
[----:B------:R-:W-:-:S07]  /*23e0*/  MOV R4, 0x2400 ;  /* 0x0000240000047802 */ /* 0x000fce0000000f00 */
[----:B------:R-:W-:Y:S05]  /*23f0*/  CALL.REL.NOINC `($__internal_1_$__cuda_sm3x_div_rn_noftz_f32_slowpath) ;  /* 0x0000000c00707944 */ /* 0x000fea0003c00000 */
.L_x_51:
[----:B------:R-:W-:Y:S05]  /*2400*/  BSYNC.RECONVERGENT B3 ;  /* 0x0000000000037941 */ /* 0x000fea0003800200 */
.L_x_50:
[----:B------:R-:W-:Y:S01]  /*2410*/  ISETP.NE.AND P0, PT, R11, UR4, PT ;  /* 0x000000040b007c0c */ /* 0x000fe2000bf05270 */
[----:B------:R-:W-:Y:S01]  /*2420*/  FADD R34, R34, R2 ;  /* 0x0000000222227221 */ /* 0x000fe20000000000 */
[----:B------:R-:W-:-:S03]  /*2430*/  FFMA R36, R33, R14, R30 ;  /* 0x0000000e21247223 */ /* 0x000fc6000000001e */
[----:B------:R-:W-:-:S04]  /*2440*/  FADD R0, R33, -R34 ;  /* 0x8000002221007221 */ /* 0x000fc80000000000 */
[----:B------:R-:W-:-:S04]  /*2450*/  FFMA R30, R12, R0, R3 ;  /* 0x000000000c1e7223 */ /* 0x000fc80000000003 */
[----:B------:R-:W-:Y:S05]  /*2460*/  @P0 BRA `(.L_x_52) ;  /* 0xfffffff800440947 */ /* 0x000fea000383ffff */
[----:B------:R-:W-:-:S07]  /*2470*/  MOV R13, UR4 ;  /* 0x00000004000d7c02 */ /* 0x000fce0008000f00 */
.L_x_43:
[----:B------:R-:W-:-:S09]  /*2480*/  UISETP.NE.AND UP0, UPT, UR5, URZ, UPT ;  /* 0x000000ff0500728c */ /* 0x000fd2000bf05270 */
[----:B------:R-:W-:Y:S05]  /*2490*/  BRA.U !UP0, `(.L_x_53) ;  /* 0x0000000508787547 */ /* 0x000fea000b800000 */
[----:B------:R-:W2:Y:S01]  /*24a0*/  LDC.64 R18, c[0x0][0x380] ;  /* 0x0000e000ff127b82 */ /* 0x000ea20000000a00 */
[----:B------:R-:W3:Y:S01]  /*24b0*/  LDCU UR8, c[0x0][0x3a8] ;  /* 0x00007500ff0877ac */ /* 0x000ee20008000800 */
[----:B------:R-:W-:-:S04]  /*24c0*/  LOP3.LUT R3, RZ, R13, RZ, 0x33, !PT ;  /* 0x0000000dff037212 */ /* 0x000fc800078e33ff */
[----:B------:R-:W-:Y:S02]  /*24d0*/  IADD3 R0, PT, PT, R3, R6, RZ ;  /* 0x0000000603007210 */ /* 0x000fe40007ffe0ff */
[----:B-1----:R-:W1:Y:S03]  /*24e0*/  LDC.64 R16, c[0x0][0x388] ;  /* 0x0000e200ff107b82 */ /* 0x002e660000000a00 */
[----:B---3--:R-:W-:-:S04]  /*24f0*/  IMAD R3, R0, UR8, R5 ;  /* 0x0000000800037c24 */ /* 0x008fc8000f8e0205 */
[----:B--2---:R-:W-:-:S06]  /*2500*/  IMAD.WIDE R18, R3, 0x4, R18 ;  /* 0x0000000403127825 */ /* 0x004fcc00078e0212 */
[----:B------:R-:W2:Y:S01]  /*2510*/  LDG.E.CONSTANT R18, desc[UR6][R18.64] ;  /* 0x0000000612127981 */ /* 0x000ea2000c1e9900 */
[----:B-1----:R-:W-:-:S05]  /*2520*/  IMAD.WIDE.U32 R16, R13, 0x4, R16 ;  /* 0x000000040d107825 */ /* 0x002fca00078e0010 */
[----:B------:R1:W5:Y:S01]  /*2530*/  LDG.E.CONSTANT R3, desc[UR6][R16.64] ;  /* 0x0000000610037981 */ /* 0x000362000c1e9900 */
[----:B------:R-:W-:Y:S01]  /*2540*/  IADD3 R0, PT, PT, R13, 0x1, RZ ;  /* 0x000000010d007810 */ /* 0x000fe20007ffe0ff */
[----:B------:R-:W-:Y:S03]  /*2550*/  BSSY.RECONVERGENT B3, `(.L_x_54) ;  /* 0x0000010000037945 */ /* 0x000fe60003800200 */
[----:B------:R-:W-:-:S04]  /*2560*/  I2FP.F32.U32 R27, R0 ;  /* 0x00000000001b7245 */ /* 0x000fc80000201000 */
[----:B------:R-:W3:Y:S02]  /*2570*/  MUFU.RCP R0, R27 ;  /* 0x0000001b00007308 */ /* 0x000ee40000001000 */
[----:B---3--:R-:W-:-:S04]  /*2580*/  FFMA R21, -R27, R0, 1 ;  /* 0x3f8000001b157423 */ /* 0x008fc80000000100 */
[----:B------:R-:W-:Y:S01]  /*2590*/  FFMA R0, R0, R21, R0 ;  /* 0x0000001500007223 */ /* 0x000fe20000000000 */
[----:B--2---:R-:W-:-:S04]  /*25a0*/  FSETP.NAN.AND P0, PT, |R18|, |R18|, PT ;  /* 0x400000121200720b */ /* 0x004fc80003f08200 */
[----:B------:R-:W-:-:S05]  /*25b0*/  FSEL R11, R18, RZ, !P0 ;  /* 0x000000ff120b7208 */ /* 0x000fca0004000000 */
[----:B------:R-:W-:-:S04]  /*25c0*/  FADD R15, -R34, R11 ;  /* 0x0000000b220f7221 */ /* 0x000fc80000000100 */
[----:B------:R-:W2:Y:S01]  /*25d0*/  FCHK P0, R15, R27 ;  /* 0x0000001b0f007302 */ /* 0x000ea20000000000 */
[----:B------:R-:W-:-:S04]  /*25e0*/  FFMA R19, R15, R0, RZ ;  /* 0x000000000f137223 */ /* 0x000fc800000000ff */
[----:B------:R-:W-:-:S04]  /*25f0*/  FFMA R2, -R27, R19, R15 ;  /* 0x000000131b027223 */ /* 0x000fc8000000010f */
[----:B------:R-:W-:Y:S01]  /*2600*/  FFMA R2, R0, R2, R19 ;  /* 0x0000000200027223 */ /* 0x000fe20000000013 */
[----:B-12---:R-:W-:Y:S06]  /*2610*/  @!P0 BRA `(.L_x_55) ;  /* 0x00000000000c8947 */ /* 0x006fec0003800000 */
[----:B------:R-:W-:Y:S02]  /*2620*/  MOV R29, R15 ;  /* 0x0000000f001d7202 */ /* 0x000fe40000000f00 */
[----:B------:R-:W-:-:S07]  /*2630*/  MOV R4, 0x2650 ;  /* 0x0000265000047802 */ /* 0x000fce0000000f00 */
[----:B0----5:R-:W-:Y:S05]  /*2640*/  CALL.REL.NOINC `($__internal_1_$__cuda_sm3x_div_rn_noftz_f32_slowpath) ;  /* 0x0000000800dc7944 */ /* 0x021fea0003c00000 */
.L_x_55:
[----:B0-----:R-:W-:Y:S05]  /*2650*/  BSYNC.RECONVERGENT B3 ;  /* 0x0000000000037941 */ /* 0x001fea0003800200 */
.L_x_54:
[----:B------:R-:W-:Y:S01]  /*2660*/  UISETP.NE.AND UP0, UPT, UR5, 0x1, UPT ;  /* 0x000000010500788c */ /* 0x000fe2000bf05270 */
[----:B------:R-:W-:Y:S01]  /*2670*/  FADD R34, R34, R2 ;  /* 0x0000000222227221 */ /* 0x000fe20000000000 */
[----:B-----5:R-:W-:-:S03]  /*2680*/  FFMA R36, R11, R3, R36 ;  /* 0x000000030b247223 */ /* 0x020fc60000000024 */
[----:B------:R-:W-:-:S04]  /*2690*/  FADD R0, R11, -R34 ;  /* 0x800000220b007221 */ /* 0x000fc80000000000 */
[----:B------:R-:W-:Y:S01]  /*26a0*/  FFMA R30, R15, R0, R30 ;  /* 0x000000000f1e7223 */ /* 0x000fe2000000001e */
[----:B------:R-:W-:Y:S06]  /*26b0*/  BRA.U !UP0, `(.L_x_53) ;  /* 0x0000000108f07547 */ /* 0x000fec000b800000 */
[----:B------:R-:W0:Y:S01]  /*26c0*/  LDC.64 R18, c[0x0][0x380] ;  /* 0x0000e000ff127b82 */ /* 0x000e220000000a00 */
[----:B------:R-:W1:Y:S01]  /*26d0*/  LDCU UR8, c[0x0][0x3a8] ;  /* 0x00007500ff0877ac */ /* 0x000e620008000800 */
[----:B------:R-:W-:-:S05]  /*26e0*/  IADD3 R0, PT, PT, R6, -0x2, -R13 ;  /* 0xfffffffe06007810 */ /* 0x000fca0007ffe80d */
[----:B-1----:R-:W-:-:S04]  /*26f0*/  IMAD R3, R0, UR8, R5 ;  /* 0x0000000800037c24 */ /* 0x002fc8000f8e0205 */
[----:B0-----:R-:W-:Y:S02]  /*2700*/  IMAD.WIDE R18, R3, 0x4, R18 ;  /* 0x0000000403127825 */ /* 0x001fe400078e0212 */
[----:B------:R0:W5:Y:S04]  /*2710*/  LDG.E.CONSTANT R3, desc[UR6][R16.64+0x4] ;  /* 0x0000040610037981 */ /* 0x000168000c1e9900 */
[----:B------:R-:W2:Y:S01]  /*2720*/  LDG.E.CONSTANT R18, desc[UR6][R18.64] ;  /* 0x0000000612127981 */ /* 0x000ea2000c1e9900 */
[----:B------:R-:W-:-:S04]  /*2730*/  IADD3 R2, PT, PT, R13, 0x2, RZ ;  /* 0x000000020d027810 */ /* 0x000fc80007ffe0ff */
[----:B------:R-:W-:-:S04]  /*2740*/  I2FP.F32.U32 R27, R2 ;  /* 0x00000002001b7245 */ /* 0x000fc80000201000 */
[----:B------:R-:W1:Y:S01]  /*2750*/  MUFU.RCP R2, R27 ;  /* 0x0000001b00027308 */ /* 0x000e620000001000 */
[----:B------:R-:W-:Y:S01]  /*2760*/  BSSY.RECONVERGENT B3, `(.L_x_56) ;  /* 0x000000e000037945 */ /* 0x000fe20003800200 */
[----:B-1----:R-:W-:-:S04]  /*2770*/  FFMA R21, -R27, R2, 1 ;  /* 0x3f8000001b157423 */ /* 0x002fc80000000102 */
        /* <DEDUP_REMOVED lines=12> */
.L_x_57:
[----:B------:R-:W-:Y:S05]  /*2840*/  BSYNC.RECONVERGENT B3 ;  /* 0x0000000000037941 */ /* 0x000fea0003800200 */
.L_x_56:
[----:B------:R-:W-:Y:S01]  /*2850*/  UISETP.NE.AND UP0, UPT, UR5, 0x2, UPT ;  /* 0x000000020500788c */ /* 0x000fe2000bf05270 */
[----:B------:R-:W-:Y:S01]  /*2860*/  FADD R34, R34, R2 ;  /* 0x0000000222227221 */ /* 0x000fe20000000000 */
[----:B-----5:R-:W-:-:S03]  /*2870*/  FFMA R36, R11, R3, R36 ;  /* 0x000000030b247223 */ /* 0x020fc60000000024 */
[----:B------:R-:W-:-:S04]  /*2880*/  FADD R2, R11, -R34 ;  /* 0x800000220b027221 */ /* 0x000fc80000000000 */
[----:B------:R-:W-:Y:S01]  /*2890*/  FFMA R30, R15, R2, R30 ;  /* 0x000000020f1e7223 */ /* 0x000fe2000000001e */
[----:B------:R-:W-:Y:S06]  /*28a0*/  BRA.U !UP0, `(.L_x_53) ;  /* 0x0000000108747547 */ /* 0x000fec000b800000 */
[----:B------:R-:W0:Y:S01]  /*28b0*/  LDC R3, c[0x0][0x3a8] ;  /* 0x0000ea00ff037b82 */ /* 0x000e220000000800 */
[----:B------:R1:W5:Y:S07]  /*28c0*/  LDG.E.CONSTANT R17, desc[UR6][R16.64+0x8] ;  /* 0x0000080610117981 */ /* 0x00036e000c1e9900 */
        /* <DEDUP_REMOVED lines=22> */
.L_x_59:
[----:B------:R-:W-:Y:S05]  /*2a30*/  BSYNC.RECONVERGENT B3 ;  /* 0x0000000000037941 */ /* 0x000fea0003800200 */
.L_x_58:
[----:B------:R-:W-:Y:S01]  /*2a40*/  FADD R34, R34, R2 ;  /* 0x0000000222227221 */ /* 0x000fe20000000000 */
[----:B-----5:R-:W-:-:S03]  /*2a50*/  FFMA R36, R3, R17, R36 ;  /* 0x0000001103247223 */ /* 0x020fc60000000024 */
[----:B------:R-:W-:-:S04]  /*2a60*/  FADD R0, R3, -R34 ;  /* 0x8000002203007221 */ /* 0x000fc80000000000 */
[----:B------:R-:W-:-:S07]  /*2a70*/  FFMA R30, R11, R0, R30 ;  /* 0x000000000b1e7223 */ /* 0x000fce000000001e */
.L_x_53:
[----:B------:R-:W-:Y:S01]  /*2a80*/  FMUL R30, R8, R30 ;  /* 0x0000001e081e7220 */ /* 0x000fe20000400000 */
[----:B------:R-:W-:Y:S01]  /*2a90*/  HFMA2 R3, -RZ, RZ, 0, 0 ;  /* 0x00000000ff037431 */ /* 0x000fe200000001ff */
[----:B------:R-:W-:-:S03]  /*2aa0*/  MOV R0, RZ ;  /* 0x000000ff00007202 */ /* 0x000fc60000000f00 */
[----:B------:R-:W-:-:S04]  /*2ab0*/  FSETP.GEU.AND P0, PT, R30, RZ, PT ;  /* 0x000000ff1e00720b */ /* 0x000fc80003f0e000 */
[----:B------:R-:W-:-:S04]  /*2ac0*/  FSEL R11, R30, RZ, P0 ;  /* 0x000000ff1e0b7208 */ /* 0x000fc80000000000 */
[----:B------:R-:W-:-:S13]  /*2ad0*/  FSETP.GT.AND P0, PT, R11, RZ, PT ;  /* 0x000000ff0b00720b */ /* 0x000fda0003f04000 */
[----:B------:R-:W-:Y:S05]  /*2ae0*/  @!P0 BRA `(.L_x_42) ;  /* 0x0000000000908947 */ /* 0x000fea0003800000 */
[----:B------:R-:W-:Y:S01]  /*2af0*/  IADD3 R2, PT, PT, R11, -0xd000000, RZ ;  /* 0xf30000000b027810 */ /* 0x000fe20007ffe0ff */
[----:B------:R2:W3:Y:S01]  /*2b00*/  MUFU.RSQ R4, R11 ;  /* 0x0000000b00047308 */ /* 0x0004e20000001400 */
[----:B------:R-:W-:Y:S02]  /*2b10*/  BSSY.RECONVERGENT B1, `(.L_x_60) ;  /* 0x000000c000017945 */ /* 0x000fe40003800200 */
[----:B------:R-:W-:-:S13]  /*2b20*/  ISETP.GT.U32.AND P0, PT, R2, 0x727fffff, PT ;  /* 0x727fffff0200780c */ /* 0x000fda0003f04070 */
[----:B--2---:R-:W-:Y:S05]  /*2b30*/  @!P0 BRA `(.L_x_61) ;  /* 0x0000000000148947 */ /* 0x004fea0003800000 */
[----:B------:R-:W-:Y:S02]  /*2b40*/  MOV R2, R11 ;  /* 0x0000000b00027202 */ /* 0x000fe40000000f00 */
[----:B-1----:R-:W-:-:S07]  /*2b50*/  MOV R16, 0x2b70 ;  /* 0x00002b7000107802 */ /* 0x002fce0000000f00 */
[----:B0--3--:R-:W-:Y:S05]  /*2b60*/  CALL.REL.NOINC `($__internal_0_$__cuda_sm20_sqrt_rn_f32_slowpath) ;  /* 0x00000004003c7944 */ /* 0x009fea0003c00000 */
[----:B------:R-:W-:Y:S01]  /*2b70*/  MOV R2, R4 ;  /* 0x0000000400027202 */ /* 0x000fe20000000f00 */
[----:B------:R-:W-:Y:S06]  /*2b80*/  BRA `(.L_x_62) ;  /* 0x0000000000107947 */ /* 0x000fec0003800000 */
.L_x_61:
[C---:B---3--:R-:W-:Y:S01]  /*2b90*/  FMUL.FTZ R2, R4.reuse, R11 ;  /* 0x0000000b04027220 */ /* 0x048fe20000410000 */
[----:B------:R-:W-:-:S03]  /*2ba0*/  FMUL.FTZ R4, R4, 0.5 ;  /* 0x3f00000004047820 */ /* 0x000fc60000410000 */
[----:B------:R-:W-:-:S04]  /*2bb0*/  FFMA R11, -R2, R2, R11 ;  /* 0x00000002020b7223 */ /* 0x000fc8000000010b */
[----:B------:R-:W-:-:S07]  /*2bc0*/  FFMA R2, R11, R4, R2 ;  /* 0x000000040b027223 */ /* 0x000fce0000000002 */
.L_x_62:
[----:B0-----:R-:W-:Y:S05]  /*2bd0*/  BSYNC.RECONVERGENT B1 ;  /* 0x0000000000017941 */ /* 0x001fea0003800200 */
.L_x_60:
[----:B------:R-:W0:Y:S02]  /*2be0*/  LDCU UR8, c[0x0][0x3a0] ;  /* 0x00007400ff0877ac */ /* 0x000e240008000800 */
[----:B0-----:R-:W-:-:S05]  /*2bf0*/  FMUL R27, R2, UR8 ;  /* 0x00000008021b7c20 */ /* 0x001fca0008400000 */
[----:B------:R-:W-:-:S13]  /*2c00*/  FSETP.GT.AND P0, PT, R27, RZ, PT ;  /* 0x000000ff1b00720b */ /* 0x000fda0003f04000 */
[----:B------:R-:W-:Y:S05]  /*2c10*/  @!P0 BRA `(.L_x_42) ;  /* 0x0000000000448947 */ /* 0x000fea0003800000 */
[----:B------:R-:W0:Y:S01]  /*2c20*/  LDCU UR8, c[0x0][0x398] ;  /* 0x00007300ff0877ac */ /* 0x000e220008000800 */
[----:B------:R-:W2:Y:S01]  /*2c30*/  MUFU.RCP R2, R27 ;  /* 0x0000001b00027308 */ /* 0x000ea20000001000 */
[----:B------:R-:W-:Y:S01]  /*2c40*/  FMUL R34, R8, R34 ;  /* 0x0000002208227220 */ /* 0x000fe20000400000 */
[----:B------:R-:W-:Y:S03]  /*2c50*/  BSSY.RECONVERGENT B3, `(.L_x_63) ;  /* 0x000000c000037945 */ /* 0x000fe60003800200 */
[----:B0-----:R-:W-:Y:S01]  /*2c60*/  FMUL R29, R34, -UR8 ;  /* 0x80000008221d7c20 */ /* 0x001fe20008400000 */
[----:B--2---:R-:W-:-:S03]  /*2c70*/  FFMA R3, -R27, R2, 1 ;  /* 0x3f8000001b037423 */ /* 0x004fc60000000102 */
        /* <DEDUP_REMOVED lines=8> */
[----:B-1----:R-:W-:Y:S05]  /*2d00*/  CALL.REL.NOINC `($__internal_1_$__cuda_sm3x_div_rn_noftz_f32_slowpath) ;  /* 0x00000004002c7944 */ /* 0x002fea0003c00000 */
.L_x_64:
[----:B------:R-:W-:Y:S05]  /*2d10*/  BSYNC.RECONVERGENT B3 ;  /* 0x0000000000037941 */ /* 0x000fea0003800200 */
.L_x_63:
[----:B------:R-:W-:-:S07]  /*2d20*/  MOV R3, R2 ;  /* 0x0000000200037202 */ /* 0x000fce0000000f00 */
.L_x_42:
[----:B0-----:R-:W-:Y:S05]  /*2d30*/  BSYNC.RECONVERGENT B0 ;  /* 0x0000000000007941 */ /* 0x001fea0003800200 */
.L_x_41:
[----:B------:R-:W0:Y:S01]  /*2d40*/  LDC.64 R10, c[0x0][0x3c0] ;  /* 0x0000f000ff0a7b82 */ /* 0x000e220000000a00 */
[----:B------:R-:W1:Y:S07]  /*2d50*/  LDCU.64 UR10, c[0x0][0x3a8] ;  /* 0x00007500ff0a77ac */ /* 0x000e6e0008000a00 */
[----:B---3--:R-:W2:Y:S08]  /*2d60*/  LDC.64 R12, c[0x0][0x3c8] ;  /* 0x0000f200ff0c7b82 */ /* 0x008eb00000000a00 */
[----:B------:R-:W3:Y:S01]  /*2d70*/  LDC.64 R14, c[0x0][0x3d0] ;  /* 0x0000f400ff0e7b82 */ /* 0x000ee20000000a00 */
[----:B-1----:R-:W-:Y:S01]  /*2d80*/  IMAD R17, R6, UR10, R5 ;  /* 0x0000000a06117c24 */ /* 0x002fe2000f8e0205 */
[----:B------:R-:W-:-:S03]  /*2d90*/  IADD3 R6, PT, PT, R7, R6, RZ ;  /* 0x0000000607067210 */ /* 0x000fc60007ffe0ff */
[----:B0-----:R-:W-:Y:S01]  /*2da0*/  IMAD.WIDE R10, R17, 0x4, R10 ;  /* 0x00000004110a7825 */ /* 0x001fe200078e020a */
[----:B------:R-:W-:-:S04]  /*2db0*/  ISETP.GE.AND P0, PT, R6, UR11, PT ;  /* 0x0000000b06007c0c */ /* 0x000fc8000bf06270 */
[----:B------:R4:W-:Y:S01]  /*2dc0*/  STG.E desc[UR6][R10.64], R3 ;  /* 0x000000030a007986 */ /* 0x0009e2000c101906 */
[----:B--2---:R-:W-:-:S05]  /*2dd0*/  IMAD.WIDE R12, R17, 0x4, R12 ;  /* 0x00000004110c7825 */ /* 0x004fca00078e020c */
[----:B------:R4:W-:Y:S01]  /*2de0*/  STG.E desc[UR6][R12.64], R0 ;  /* 0x000000000c007986 */ /* 0x0009e2000c101906 */
[----:B---3--:R-:W-:-:S05]  /*2df0*/  IMAD.WIDE R14, R17, 0x4, R14 ;  /* 0x00000004110e7825 */ /* 0x008fca00078e020e */
[----:B------:R4:W-:Y:S01]  /*2e00*/  STG.E desc[UR6][R14.64], R0 ;  /* 0x000000000e007986 */ /* 0x0009e2000c101906 */
[----:B------:R-:W-:Y:S05]  /*2e10*/  @!P0 BRA `(.L_x_65) ;  /* 0xffffffec00908947 */ /* 0x000fea000383ffff */
[----:B------:R-:W-:Y:S05]  /*2e20*/  EXIT ;  /* 0x000000000000794d */ /* 0x000fea0003800000 */
.L_x_38:
[----:B------:R-:W0:Y:S01]  /*2e30*/  LDCU UR4, c[0x0][0x3a0] ;  /* 0x00007400ff0477ac */ /* 0x000e220008000800 */
[----:B------:R-:W1:Y:S08]  /*2e40*/  LDC.64 R16, c[0x0][0x3d0] ;  /* 0x0000f400ff107b82 */ /* 0x000e700000000a00 */
[----:B------:R-:W2:Y:S08]  /*2e50*/  LDC.64 R18, c[0x0][0x3d0] ;  /* 0x0000f400ff127b82 */ /* 0x000eb00000000a00 */
[----:B------:R-:W3:Y:S01]  /*2e60*/  LDC.64 R2, c[0x0][0x3c0] ;  /* 0x0000f000ff027b82 */ /* 0x000ee20000000a00 */
[----:B0-----:R-:W-:-:S07]  /*2e70*/  FSETP.LT.AND P0, PT, RZ, UR4, PT ;  /* 0x00000004ff007c0b */ /* 0x001fce000bf01000 */
[----:B------:R-:W0:Y:S08]  /*2e80*/  LDC.64 R12, c[0x0][0x3c8] ;  /* 0x0000f200ff0c7b82 */ /* 0x000e300000000a00 */
[----:B------:R-:W4:Y:S08]  /*2e90*/  LDC.64 R10, c[0x0][0x3c0] ;  /* 0x0000f000ff0a7b82 */ /* 0x000f300000000a00 */
[----:B------:R-:W0:Y:S01]  /*2ea0*/  LDC.64 R14, c[0x0][0x3c8] ;  /* 0x0000f200ff0e7b82 */ /* 0x000e220000000a00 */
[----:B------:R-:W-:Y:S05]  /*2eb0*/  @P0 BRA `(.L_x_66) ;  /* 0x0000000000340947 */ /* 0x000fea0003800000 */
.L_x_67:
[C---:B------:R-:W-:Y:S01]  /*2ec0*/  ISETP.GE.AND P0, PT, R6.reuse, R9, PT ;  /* 0x000000090600720c */ /* 0x040fe20003f06270 */
[----:B0-2---:R-:W-:Y:S01]  /*2ed0*/  IMAD R19, R6, UR8, R5 ;  /* 0x0000000806137c24 */ /* 0x005fe2000f8e0205 */
[----:B------:R-:W-:Y:S02]  /*2ee0*/  IADD3 R6, PT, PT, R7, R6, RZ ;  /* 0x0000000607067210 */ /* 0x000fe40007ffe0ff */
[----:B------:R-:W-:Y:S01]  /*2ef0*/  FSEL R21, RZ, +QNAN , P0 ;  /* 0x7fc00000ff157808 */ /* 0x000fe20000000000 */
[----:B---34-:R-:W-:Y:S01]  /*2f00*/  IMAD.WIDE R10, R19, 0x4, R2 ;  /* 0x00000004130a7825 */ /* 0x018fe200078e0202 */
[----:B------:R-:W-:-:S03]  /*2f10*/  ISETP.GE.AND P0, PT, R6, UR9, PT ;  /* 0x0000000906007c0c */ /* 0x000fc6000bf06270 */
[C---:B0-----:R-:W-:Y:S01]  /*2f20*/  IMAD.WIDE R14, R19.reuse, 0x4, R12 ;  /* 0x00000004130e7825 */ /* 0x041fe200078e020c */
[----:B------:R0:W-:Y:S03]  /*2f30*/  STG.E desc[UR6][R10.64], R21 ;  /* 0x000000150a007986 */ /* 0x0001e6000c101906 */
[----:B-1----:R-:W-:Y:S01]  /*2f40*/  IMAD.WIDE R18, R19, 0x4, R16 ;  /* 0x0000000413127825 */ /* 0x002fe200078e0210 */
[----:B------:R0:W-:Y:S04]  /*2f50*/  STG.E desc[UR6][R14.64], R21 ;  /* 0x000000150e007986 */ /* 0x0001e8000c101906 */
[----:B------:R0:W-:Y:S01]  /*2f60*/  STG.E desc[UR6][R18.64], R21 ;  /* 0x0000001512007986 */ /* 0x0001e2000c101906 */
[----:B------:R-:W-:Y:S05]  /*2f70*/  @!P0 BRA `(.L_x_67) ;  /* 0xfffffffc00d08947 */ /* 0x000fea000383ffff */
[----:B------:R-:W-:Y:S05]  /*2f80*/  EXIT ;  /* 0x000000000000794d */ /* 0x000fea0003800000 */
.L_x_66:
[C---:B------:R-:W-:Y:S01]  /*2f90*/  ISETP.GE.AND P0, PT, R6.reuse, R9, PT ;  /* 0x000000090600720c */ /* 0x040fe20003f06270 */
[----:B01----:R-:W-:Y:S01]  /*2fa0*/  IMAD R17, R6, UR8, R5 ;  /* 0x0000000806117c24 */ /* 0x003fe2000f8e0205 */
[----:B------:R-:W-:Y:S02]  /*2fb0*/  IADD3 R6, PT, PT, R7, R6, RZ ;  /* 0x0000000607067210 */ /* 0x000fe40007ffe0ff */
[----:B------:R-:W-:Y:S01]  /*2fc0*/  FSEL R21, RZ, +QNAN , P0 ;  /* 0x7fc00000ff157808 */ /* 0x000fe20000000000 */
[----:B---34-:R-:W-:Y:S01]  /*2fd0*/  IMAD.WIDE R2, R17, 0x4, R10 ;  /* 0x0000000411027825 */ /* 0x018fe200078e020a */
[----:B------:R-:W-:-:S03]  /*2fe0*/  ISETP.GE.AND P0, PT, R6, UR9, PT ;  /* 0x0000000906007c0c */ /* 0x000fc6000bf06270 */
[C---:B0-----:R-:W-:Y:S01]  /*2ff0*/  IMAD.WIDE R12, R17.reuse, 0x4, R14 ;  /* 0x00000004110c7825 */ /* 0x041fe200078e020e */
[----:B------:R0:W-:Y:S03]  /*3000*/  STG.E desc[UR6][R2.64], R21 ;  /* 0x0000001502007986 */ /* 0x0001e6000c101906 */
[----:B--2---:R-:W-:Y:S01]  /*3010*/  IMAD.WIDE R16, R17, 0x4, R18 ;  /* 0x0000000411107825 */ /* 0x004fe200078e0212 */
[----:B------:R0:W-:Y:S04]  /*3020*/  STG.E desc[UR6][R12.64], R21 ;  /* 0x000000150c007986 */ /* 0x0001e8000c101906 */
[----:B------:R0:W-:Y:S01]  /*3030*/  STG.E desc[UR6][R16.64], R21 ;  /* 0x0000001510007986 */ /* 0x0001e2000c101906 */
[----:B------:R-:W-:Y:S05]  /*3040*/  @!P0 BRA `(.L_x_66) ;  /* 0xfffffffc00d08947 */ /* 0x000fea000383ffff */
[----:B------:R-:W-:Y:S05]  /*3050*/  EXIT ;  /* 0x000000000000794d */ /* 0x000fea0003800000 */
        .weak           $__internal_0_$__cuda_sm20_sqrt_rn_f32_slowpath
        .type           $__internal_0_$__cuda_sm20_sqrt_rn_f32_slowpath,@function
        .size           $__internal_0_$__cuda_sm20_sqrt_rn_f32_slowpath,($__internal_1_$__cuda_sm3x_div_rn_noftz_f32_slowpath - $__internal_0_$__cuda_sm20_sqrt_rn_f32_slowpath)
$__internal_0_$__cuda_sm20_sqrt_rn_f32_slowpath:
[----:B------:R-:W-:-:S13]  /*3060*/  LOP3.LUT P1, RZ, R2, 0x7fffffff, RZ, 0xc0, !PT ;  /* 0x7fffffff02ff7812 */ /* 0x000fda000782c0ff */
[----:B------:R-:W-:Y:S01]  /*3070*/  @!P1 MOV R4, R2 ;  /* 0x0000000200049202 */ /* 0x000fe20000000f00 */
[----:B------:R-:W-:Y:S06]  /*3080*/  @!P1 BRA `(.L_x_68) ;  /* 0x0000000000409947 */ /* 0x000fec0003800000 */
[----:B------:R-:W-:-:S13]  /*3090*/  FSETP.GEU.FTZ.AND P1, PT, R2, RZ, PT ;  /* 0x000000ff0200720b */ /* 0x000fda0003f3e000 */
[----:B------:R-:W-:Y:S01]  /*30a0*/  @!P1 MOV R4, 0x7fffffff ;  /* 0x7fffffff00049802 */ /* 0x000fe20000000f00 */
[----:B------:R-:W-:Y:S06]  /*30b0*/  @!P1 BRA `(.L_x_68) ;  /* 0x0000000000349947 */ /* 0x000fec0003800000 */
[----:B------:R-:W-:-:S13]  /*30c0*/  FSETP.GTU.FTZ.AND P1, PT, |R2|, +INF , PT ;  /* 0x7f8000000200780b */ /* 0x000fda0003f3c200 */
[----:B------:R-:W-:Y:S01]  /*30d0*/  @P1 FADD.FTZ R4, R2, 1 ;  /* 0x3f80000002041421 */ /* 0x000fe20000010000 */
[----:B------:R-:W-:Y:S06]  /*30e0*/  @P1 BRA `(.L_x_68) ;  /* 0x0000000000281947 */ /* 0x000fec0003800000 */
[----:B------:R-:W-:-:S13]  /*30f0*/  FSETP.NEU.FTZ.AND P1, PT, |R2|, +INF , PT ;  /* 0x7f8000000200780b */ /* 0x000fda0003f3d200 */
[----:B------:R-:W-:-:S04]  /*3100*/  @P1 FFMA R10, R2, 1.84467440737095516160e+19, RZ ;  /* 0x5f800000020a1823 */ /* 0x000fc800000000ff */
[----:B------:R-:W0:Y:S02]  /*3110*/  @P1 MUFU.RSQ R15, R10 ;  /* 0x0000000a000f1308 */ /* 0x000e240000001400 */
[----:B0-----:R-:W-:Y:S01]  /*3120*/  @P1 FMUL.FTZ R17, R10, R15 ;  /* 0x0000000f0a111220 */ /* 0x001fe20000410000 */
[----:B------:R-:W-:-:S03]  /*3130*/  @P1 FMUL.FTZ R15, R15, 0.5 ;  /* 0x3f0000000f0f1820 */ /* 0x000fc60000410000 */
[----:B------:R-:W-:-:S04]  /*3140*/  @P1 FADD.FTZ R4, -R17, -RZ ;  /* 0x800000ff11041221 */ /* 0x000fc80000010100 */
[----:B------:R-:W-:Y:S01]  /*3150*/  @P1 FFMA R14, R17, R4, R10 ;  /* 0x00000004110e1223 */ /* 0x000fe2000000000a */
[----:B------:R-:W-:-:S03]  /*3160*/  @!P1 MOV R4, R2 ;  /* 0x0000000200049202 */ /* 0x000fc60000000f00 */
[----:B------:R-:W-:-:S04]  /*3170*/  @P1 FFMA R14, R14, R15, R17 ;  /* 0x0000000f0e0e1223 */ /* 0x000fc80000000011 */
[----:B------:R-:W-:-:S07]  /*3180*/  @P1 FMUL.FTZ R4, R14, 2.3283064365386962891e-10 ;  /* 0x2f8000000e041820 */ /* 0x000fce0000410000 */
.L_x_68:
[----:B------:R-:W-:Y:S01]  /*3190*/  HFMA2 R15, -RZ, RZ, 0, 0 ;  /* 0x00000000ff0f7431 */ /* 0x000fe200000001ff */
[----:B------:R-:W-:-:S04]  /*31a0*/  MOV R14, R16 ;  /* 0x00000010000e7202 */ /* 0x000fc80000000f00 */
[----:B------:R-:W-:Y:S05]  /*31b0*/  RET.REL.NODEC R14 `(correlation_cycle_many_series_one_param_f32_ria) ;  /* 0xffffffcc0e907950 */ /* 0x000fea0003c3ffff */
        .weak           $__internal_1_$__cuda_sm3x_div_rn_noftz_f32_slowpath
        .type           $__internal_1_$__cuda_sm3x_div_rn_noftz_f32_slowpath,@function
        .size           $__internal_1_$__cuda_sm3x_div_rn_noftz_f32_slowpath,(.L_x_133 - $__internal_1_$__cuda_sm3x_div_rn_noftz_f32_slowpath)
$__internal_1_$__cuda_sm3x_div_rn_noftz_f32_slowpath:
[----:B------:R-:W-:Y:S01]  /*31c0*/  SHF.R.U32.HI R25, RZ, 0x17, R27 ;  /* 0x00000017ff197819 */ /* 0x000fe2000001161b */
[----:B------:R-:W-:Y:S01]  /*31d0*/  BSSY.RECONVERGENT B1, `(.L_x_69) ;  /* 0x0000062000017945 */ /* 0x000fe20003800200 */
[----:B------:R-:W-:Y:S02]  /*31e0*/  SHF.R.U32.HI R24, RZ, 0x17, R29 ;  /* 0x00000017ff187819 */ /* 0x000fe4000001161d */
[----:B------:R-:W-:Y:S02]  /*31f0*/  LOP3.LUT R25, R25, 0xff, RZ, 0xc0, !PT ;  /* 0x000000ff19197812 */ /* 0x000fe400078ec0ff */
[----:B------:R-:W-:Y:S02]  /*3200*/  LOP3.LUT R24, R24, 0xff, RZ, 0xc0, !PT ;  /* 0x000000ff18187812 */ /* 0x000fe400078ec0ff */
[----:B------:R-:W-:Y:S02]  /*3210*/  IADD3 R2, PT, PT, R25, -0x1, RZ ;  /* 0xffffffff19027810 */ /* 0x000fe40007ffe0ff */
[----:B------:R-:W-:-:S02]  /*3220*/  IADD3 R23, PT, PT, R24, -0x1, RZ ;  /* 0xffffffff18177810 */ /* 0x000fc40007ffe0ff */
[----:B------:R-:W-:-:S04]  /*3230*/  ISETP.GT.U32.AND P0, PT, R2, 0xfd, PT ;  /* 0x000000fd0200780c */ /* 0x000fc80003f04070 */
[----:B------:R-:W-:-:S13]  /*3240*/  ISETP.GT.U32.OR P0, PT, R23, 0xfd, P0 ;  /* 0x000000fd1700780c */ /* 0x000fda0000704470 */
[----:B------:R-:W-:Y:S01]  /*3250*/  @!P0 MOV R26, RZ ;  /* 0x000000ff001a8202 */ /* 0x000fe20000000f00 */
[----:B------:R-:W-:Y:S06]  /*3260*/  @!P0 BRA `(.L_x_70) ;  /* 0x00000000005c8947 */ /* 0x000fec0003800000 */
[----:B------:R-:W-:Y:S02]  /*3270*/  FSETP.GTU.FTZ.AND P0, PT, |R29|, +INF , PT ;  /* 0x7f8000001d00780b */ /* 0x000fe40003f1c200 */
[----:B------:R-:W-:-:S04]  /*3280*/  FSETP.GTU.FTZ.AND P1, PT, |R27|, +INF , PT ;  /* 0x7f8000001b00780b */ /* 0x000fc80003f3c200 */
[----:B------:R-:W-:-:S13]  /*3290*/  PLOP3.LUT P0, PT, P0, P1, PT, 0xf8, 0x8f ;  /* 0x00000000008f781c */ /* 0x000fda0000703f70 */
[----:B------:R-:W-:Y:S05]  /*32a0*/  @P0 BRA `(.L_x_71) ;  /* 0x00000004004c0947 */ /* 0x000fea0003800000 */
[----:B------:R-:W-:-:S13]  /*32b0*/  LOP3.LUT P0, RZ, R27, 0x7fffffff, R29, 0xc8, !PT ;  /* 0x7fffffff1bff7812 */ /* 0x000fda000780c81d */
[----:B------:R-:W-:Y:S05]  /*32c0*/  @!P0 BRA `(.L_x_72) ;  /* 0x00000004003c8947 */ /* 0x000fea0003800000 */
[----:B------:R-:W-:Y:S02]  /*32d0*/  FSETP.NEU.FTZ.AND P3, PT, |R29|, +INF , PT ;  /* 0x7f8000001d00780b */ /* 0x000fe40003f7d200 */
[----:B------:R-:W-:Y:S02]  /*32e0*/  FSETP.NEU.FTZ.AND P1, PT, |R27|, +INF , PT ;  /* 0x7f8000001b00780b */ /* 0x000fe40003f3d200 */
[----:B------:R-:W-:-:S11]  /*32f0*/  FSETP.NEU.FTZ.AND P0, PT, |R29|, +INF , PT ;  /* 0x7f8000001d00780b */ /* 0x000fd60003f1d200 */
[----:B------:R-:W-:Y:S05]  /*3300*/  @!P1 BRA !P3, `(.L_x_72) ;  /* 0x00000004002c9947 */ /* 0x000fea0005800000 */
[----:B------:R-:W-:-:S04]  /*3310*/  LOP3.LUT P3, RZ, R29, 0x7fffffff, RZ, 0xc0, !PT ;  /* 0x7fffffff1dff7812 */ /* 0x000fc8000786c0ff */
[----:B------:R-:W-:-:S13]  /*3320*/  PLOP3.LUT P1, PT, P1, P3, PT, 0x2f, 0xf2 ;  /* 0x0000000000f2781c */ /* 0x000fda0000f26577 */
[----:B------:R-:W-:Y:S05]  /*3330*/  @P1 BRA `(.L_x_73) ;  /* 0x0000000400181947 */ /* 0x000fea0003800000 */
[----:B------:R-:W-:-:S04]  /*3340*/  LOP3.LUT P1, RZ, R27, 0x7fffffff, RZ, 0xc0, !PT ;  /* 0x7fffffff1bff7812 */ /* 0x000fc8000782c0ff */
[----:B------:R-:W-:-:S13]  /*3350*/  PLOP3.LUT P0, PT, P0, P1, PT, 0x2f, 0xf2 ;  /* 0x0000000000f2781c */ /* 0x000fda0000702577 */
[----:B------:R-:W-:Y:S05]  /*3360*/  @P0 BRA `(.L_x_74) ;  /* 0x0000000400000947 */ /* 0x000fea0003800000 */
[----:B------:R-:W-:Y:S02]  /*3370*/  ISETP.GE.AND P0, PT, R23, RZ, PT ;  /* 0x000000ff1700720c */ /* 0x000fe40003f06270 */
[----:B------:R-:W-:-:S11]  /*3380*/  ISETP.GE.AND P1, PT, R2, RZ, PT ;  /* 0x000000ff0200720c */ /* 0x000fd60003f26270 */
[----:B------:R-:W-:Y:S01]  /*3390*/  @P0 MOV R26, RZ ;  /* 0x000000ff001a0202 */ /* 0x000fe20000000f00 */
[----:B------:R-:W-:Y:S01]  /*33a0*/  @!P0 FFMA R29, R29, 1.84467440737095516160e+19, RZ ;  /* 0x5f8000001d1d8823 */ /* 0x000fe200000000ff */
[----:B------:R-:W-:Y:S01]  /*33b0*/  @!P0 MOV R26, 0xffffffc0 ;  /* 0xffffffc0001a8802 */ /* 0x000fe20000000f00 */
[----:B------:R-:W-:-:S03]  /*33c0*/  @!P1 FFMA R27, R27, 1.84467440737095516160e+19, RZ ;  /* 0x5f8000001b1b9823 */ /* 0x000fc600000000ff */
[----:B------:R-:W-:-:S07]  /*33d0*/  @!P1 IADD3 R26, PT, PT, R26, 0x40, RZ ;  /* 0x000000401a1a9810 */ /* 0x000fce0007ffe0ff */
.L_x_70:
[----:B------:R-:W-:Y:S01]  /*33e0*/  LEA R2, R25, 0xc0800000, 0x17 ;  /* 0xc080000019027811 */ /* 0x000fe200078eb8ff */
[----:B------:R-:W-:Y:S01]  /*33f0*/  BSSY.RECONVERGENT B2, `(.L_x_75) ;  /* 0x0000036000027945 */ /* 0x000fe20003800200 */
[----:B------:R-:W-:Y:S02]  /*3400*/  IADD3 R24, PT, PT, R24, -0x7f, RZ ;  /* 0xffffff8118187810 */ /* 0x000fe40007ffe0ff */
[----:B------:R-:W-:Y:S02]  /*3410*/  IADD3 R35, PT, PT, -R2, R27, RZ ;  /* 0x0000001b02237210 */ /* 0x000fe40007ffe1ff */
[C---:B------:R-:W-:Y:S01]  /*3420*/  IADD3 R25, PT, PT, R24.reuse, 0x7f, -R25 ;  /* 0x0000007f18197810 */ /* 0x040fe20007ffe819 */
[----:B------:R-:W-:Y:S01]  /*3430*/  IMAD R2, R24, -0x800000, R29 ;  /* 0xff80000018027824 */ /* 0x000fe200078e021d */
[----:B------:R-:W0:Y:S01]  /*3440*/  MUFU.RCP R28, R35 ;  /* 0x00000023001c7308 */ /* 0x000e220000001000 */
[----:B------:R-:W-:Y:S01]  /*3450*/  FADD.FTZ R23, -R35, -RZ ;  /* 0x800000ff23177221 */ /* 0x000fe20000010100 */
[----:B------:R-:W-:-:S03]  /*3460*/  IADD3 R25, PT, PT, R25, R26, RZ ;  /* 0x0000001a19197210 */ /* 0x000fc60007ffe0ff */
[----:B0-----:R-:W-:-:S04]  /*3470*/  FFMA R27, R28, R23, 1 ;  /* 0x3f8000001c1b7423 */ /* 0x001fc80000000017 */
[----:B------:R-:W-:-:S04]  /*3480*/  FFMA R27, R28, R27, R28 ;  /* 0x0000001b1c1b7223 */ /* 0x000fc8000000001c */
[----:B------:R-:W-:-:S04]  /*3490*/  FFMA R28, R2, R27, RZ ;  /* 0x0000001b021c7223 */ /* 0x000fc800000000ff */
[----:B------:R-:W-:-:S04]  /*34a0*/  FFMA R29, R23, R28, R2 ;  /* 0x0000001c171d7223 */ /* 0x000fc80000000002 */
[----:B------:R-:W-:-:S04]  /*34b0*/  FFMA R28, R27, R29, R28 ;  /* 0x0000001d1b1c7223 */ /* 0x000fc8000000001c */
[----:B------:R-:W-:-:S04]  /*34c0*/  FFMA R23, R23, R28, R2 ;  /* 0x0000001c17177223 */ /* 0x000fc80000000002 */
[----:B------:R-:W-:-:S05]  /*34d0*/  FFMA R2, R27, R23, R28 ;  /* 0x000000171b027223 */ /* 0x000fca000000001c */
[----:B------:R-:W-:-:S04]  /*34e0*/  SHF.R.U32.HI R24, RZ, 0x17, R2 ;  /* 0x00000017ff187819 */ /* 0x000fc80000011602 */
[----:B------:R-:W-:-:S04]  /*34f0*/  LOP3.LUT R24, R24, 0xff, RZ, 0xc0, !PT ;  /* 0x000000ff18187812 */ /* 0x000fc800078ec0ff */
[----:B------:R-:W-:-:S04]  /*3500*/  IADD3 R24, PT, PT, R24, R25, RZ ;  /* 0x0000001918187210 */ /* 0x000fc80007ffe0ff */
[----:B------:R-:W-:-:S04]  /*3510*/  IADD3 R26, PT, PT, R24, -0x1, RZ ;  /* 0xffffffff181a7810 */ /* 0x000fc80007ffe0ff */
[----:B------:R-:W-:-:S13]  /*3520*/  ISETP.GE.U32.AND P0, PT, R26, 0xfe, PT ;  /* 0x000000fe1a00780c */ /* 0x000fda0003f06070 */
[----:B------:R-:W-:Y:S05]  /*3530*/  @!P0 BRA `(.L_x_76) ;  /* 0x0000000000808947 */ /* 0x000fea0003800000 */
[----:B------:R-:W-:-:S13]  /*3540*/  ISETP.GT.AND P0, PT, R24, 0xfe, PT ;  /* 0x000000fe1800780c */ /* 0x000fda0003f04270 */
[----:B------:R-:W-:Y:S05]  /*3550*/  @P0 BRA `(.L_x_77) ;  /* 0x00000000006c0947 */ /* 0x000fea0003800000 */
[----:B------:R-:W-:-:S13]  /*3560*/  ISETP.GE.AND P0, PT, R24, 0x1, PT ;  /* 0x000000011800780c */ /* 0x000fda0003f06270 */
[----:B------:R-:W-:Y:S05]  /*3570*/  @P0 BRA `(.L_x_78) ;  /* 0x0000000000740947 */ /* 0x000fea0003800000 */
[----:B------:R-:W-:Y:S02]  /*3580*/  ISETP.GE.AND P0, PT, R24, -0x18, PT ;  /* 0xffffffe81800780c */ /* 0x000fe40003f06270 */
[----:B------:R-:W-:-:S11]  /*3590*/  LOP3.LUT R2, R2, 0x80000000, RZ, 0xc0, !PT ;  /* 0x8000000002027812 */ /* 0x000fd600078ec0ff */
[----:B------:R-:W-:Y:S05]  /*35a0*/  @!P0 BRA `(.L_x_78) ;  /* 0x0000000000688947 */ /* 0x000fea0003800000 */
[CCC-:B------:R-:W-:Y:S01]  /*35b0*/  FFMA.RZ R25, R27.reuse, R23.reuse, R28.reuse ;  /* 0x000000171b197223 */ /* 0x1c0fe2000000c01c */
[CCC-:B------:R-:W-:Y:S01]  /*35c0*/  FFMA.RP R26, R27.reuse, R23.reuse, R28.reuse ;  /* 0x000000171b1a7223 */ /* 0x1c0fe2000000801c */
[----:B------:R-:W-:Y:S01]  /*35d0*/  FFMA.RM R27, R27, R23, R28 ;  /* 0x000000171b1b7223 */ /* 0x000fe2000000401c */
[C---:B------:R-:W-:Y:S02]  /*35e0*/  IADD3 R23, PT, PT, R24.reuse, 0x20, RZ ;  /* 0x0000002018177810 */ /* 0x040fe40007ffe0ff */
[----:B------:R-:W-:Y:S02]  /*35f0*/  LOP3.LUT R25, R25, 0x7fffff, RZ, 0xc0, !PT ;  /* 0x007fffff19197812 */ /* 0x000fe400078ec0ff */
[C---:B------:R-:W-:Y:S02]  /*3600*/  ISETP.NE.AND P3, PT, R24.reuse, RZ, PT ;  /* 0x000000ff1800720c */ /* 0x040fe40003f65270 */
[----:B------:R-:W-:Y:S02]  /*3610*/  LOP3.LUT R28, R25, 0x800000, RZ, 0xfc, !PT ;  /* 0x00800000191c7812 */ /* 0x000fe400078efcff */
[----:B------:R-:W-:-:S02]  /*3620*/  ISETP.NE.AND P1, PT, R24, RZ, PT ;  /* 0x000000ff1800720c */ /* 0x000fc40003f25270 */
[----:B------:R-:W-:Y:S02]  /*3630*/  IADD3 R24, PT, PT, -R24, RZ, RZ ;  /* 0x000000ff18187210 */ /* 0x000fe40007ffe1ff */
[----:B------:R-:W-:Y:S02]  /*3640*/  SHF.L.U32 R23, R28, R23, RZ ;  /* 0x000000171c177219 */ /* 0x000fe400000006ff */
[----:B------:R-:W-:Y:S02]  /*3650*/  FSETP.NEU.FTZ.AND P0, PT, R26, R27, PT ;  /* 0x0000001b1a00720b */ /* 0x000fe40003f1d000 */
[----:B------:R-:W-:Y:S02]  /*3660*/  SEL R25, R24, RZ, P3 ;  /* 0x000000ff18197207 */ /* 0x000fe40001800000 */
[----:B------:R-:W-:Y:S02]  /*3670*/  ISETP.NE.AND P1, PT, R23, RZ, P1 ;  /* 0x000000ff1700720c */ /* 0x000fe40000f25270 */
[----:B------:R-:W-:-:S02]  /*3680*/  SHF.R.U32.HI R28, RZ, R25, R28 ;  /* 0x00000019ff1c7219 */ /* 0x000fc4000001161c */
[----:B------:R-:W-:Y:S02]  /*3690*/  PLOP3.LUT P0, PT, P0, P1, PT, 0xf8, 0x8f ;  /* 0x00000000008f781c */ /* 0x000fe40000703f70 */
[----:B------:R-:W-:Y:S02]  /*36a0*/  SHF.R.U32.HI R24, RZ, 0x1, R28 ;  /* 0x00000001ff187819 */ /* 0x000fe4000001161c */
[----:B------:R-:W-:-:S04]  /*36b0*/  SEL R23, RZ, 0x1, !P0 ;  /* 0x00000001ff177807 */ /* 0x000fc80004000000 */
[----:B------:R-:W-:-:S04]  /*36c0*/  LOP3.LUT R23, R23, 0x1, R24, 0xf8, !PT ;  /* 0x0000000117177812 */ /* 0x000fc800078ef818 */
[----:B------:R-:W-:-:S04]  /*36d0*/  LOP3.LUT R23, R23, R28, RZ, 0xc0, !PT ;  /* 0x0000001c17177212 */ /* 0x000fc800078ec0ff */
[----:B------:R-:W-:-:S04]  /*36e0*/  IADD3 R23, PT, PT, R24, R23, RZ ;  /* 0x0000001718177210 */ /* 0x000fc80007ffe0ff */
[----:B------:R-:W-:Y:S01]  /*36f0*/  LOP3.LUT R2, R23, R2, RZ, 0xfc, !PT ;  /* 0x0000000217027212 */ /* 0x000fe200078efcff */
[----:B------:R-:W-:Y:S06]  /*3700*/  BRA `(.L_x_78) ;  /* 0x0000000000107947 */ /* 0x000fec0003800000 */
.L_x_77:
[----:B------:R-:W-:-:S04]  /*3710*/  LOP3.LUT R2, R2, 0x80000000, RZ, 0xc0, !PT ;  /* 0x8000000002027812 */ /* 0x000fc800078ec0ff */
[----:B------:R-:W-:Y:S01]  /*3720*/  LOP3.LUT R2, R2, 0x7f800000, RZ, 0xfc, !PT ;  /* 0x7f80000002027812 */ /* 0x000fe200078efcff */
[----:B------:R-:W-:Y:S06]  /*3730*/  BRA `(.L_x_78) ;  /* 0x0000000000047947 */ /* 0x000fec0003800000 */
.L_x_76:
[----:B------:R-:W-:-:S07]  /*3740*/  LEA R2, R25, R2, 0x17 ;  /* 0x0000000219027211 */ /* 0x000fce00078eb8ff */
.L_x_78:
[----:B------:R-:W-:Y:S05]  /*3750*/  BSYNC.RECONVERGENT B2 ;  /* 0x0000000000027941 */ /* 0x000fea0003800200 */
.L_x_75:
[----:B------:R-:W-:Y:S05]  /*3760*/  BRA `(.L_x_79) ;  /* 0x0000000000207947 */ /* 0x000fea0003800000 */
.L_x_74:
[----:B------:R-:W-:-:S04]  /*3770*/  LOP3.LUT R27, R27, 0x80000000, R29, 0x48, !PT ;  /* 0x800000001b1b7812 */ /* 0x000fc800078e481d */
[----:B------:R-:W-:Y:S01]  /*3780*/  LOP3.LUT R2, R27, 0x7f800000, RZ, 0xfc, !PT ;  /* 0x7f8000001b027812 */ /* 0x000fe200078efcff */
[----:B------:R-:W-:Y:S06]  /*3790*/  BRA `(.L_x_79) ;  /* 0x0000000000147947 */ /* 0x000fec0003800000 */
.L_x_73:
[----:B------:R-:W-:Y:S01]  /*37a0*/  LOP3.LUT R2, R27, 0x80000000, R29, 0x48, !PT ;  /* 0x800000001b027812 */ /* 0x000fe200078e481d */
[----:B------:R-:W-:Y:S06]  /*37b0*/  BRA `(.L_x_79) ;  /* 0x00000000000c7947 */ /* 0x000fec0003800000 */
.L_x_72:
[----:B------:R-:W0:Y:S01]  /*37c0*/  MUFU.RSQ R2, -QNAN ;  /* 0xffc0000000027908 */ /* 0x000e220000001400 */
[----:B------:R-:W-:Y:S05]  /*37d0*/  BRA `(.L_x_79) ;  /* 0x0000000000047947 */ /* 0x000fea0003800000 */
.L_x_71:
[----:B------:R-:W-:-:S07]  /*37e0*/  FADD.FTZ R2, R29, R27 ;  /* 0x0000001b1d027221 */ /* 0x000fce0000010000 */
.L_x_79:
[----:B------:R-:W-:Y:S05]  /*37f0*/  BSYNC.RECONVERGENT B1 ;  /* 0x0000000000017941 */ /* 0x000fea0003800200 */
.L_x_69:
[----:B------:R-:W-:Y:S01]  /*3800*/  HFMA2 R25, -RZ, RZ, 0, 0 ;  /* 0x00000000ff197431 */ /* 0x000fe200000001ff */
[----:B------:R-:W-:-:S04]  /*3810*/  MOV R24, R4 ;  /* 0x0000000400187202 */ /* 0x000fc80000000f00 */
[----:B0-----:R-:W-:Y:S05]  /*3820*/  RET.REL.NODEC R24 `(correlation_cycle_many_series_one_param_f32_ria) ;  /* 0xffffffc418f47950 */ /* 0x001fea0003c3ffff */
.L_x_80:
        /* <DEDUP_REMOVED lines=13> */
.L_x_133:


//--------------------- .text.correlation_cycle_state_batch_f32 --------------------------
	.section	.text.correlation_cycle_state_batch_f32,"ax",@progbits
	.align	128
        .global         correlation_cycle_state_batch_f32
        .type           correlation_cycle_state_batch_f32,@function
        .size           correlation_cycle_state_batch_f32,(.L_x_138 - correlation_cycle_state_batch_f32)
        .other          correlation_cycle_state_batch_f32,@"STO_CUDA_ENTRY STV_DEFAULT"
correlation_cycle_state_batch_f32:
.text.correlation_cycle_state_batch_f32:
[----:B------:R-:W-:Y:S08]  /*0000*/  LDC R1, c[0x0][0x37c] ;  /* 0x0000df00ff017b82 */ /* 0x000ff00000000800 */
[----:B------:R-:W0:Y:S01]  /*0010*/  S2UR UR4, SR_CTAID.Y ;  /* 0x00000000000479c3 */ /* 0x000e220000002600 */
[----:B------:R-:W1:Y:S07]  /*0020*/  LDCU UR5, c[0x0][0x39c] ;  /* 0x00007380ff0577ac */ /* 0x000e6e0008000800 */
[----:B------:R-:W0:Y:S02]  /*0030*/  LDC R0, c[0x0][0x3a4] ;  /* 0x0000e900ff007b82 */ /* 0x000e240000000800 */
[----:B0-----:R-:W-:-:S04]  /*0040*/  IADD3 R0, PT, PT, R0, UR4, RZ ;  /* 0x0000000400007c10 */ /* 0x001fc8000fffe0ff */
[----:B-1----:R-:W-:-:S13]  /*0050*/  ISETP.GE.AND P0, PT, R0, UR5, PT ;  /* 0x0000000500007c0c */ /* 0x002fda000bf06270 */
[----:B------:R-:W-:Y:S05]  /*0060*/  @P0 EXIT ;  /* 0x000000000000094d */ /* 0x000fea0003800000 */
[----:B------:R-:W0:Y:S01]  /*0070*/  LDC.64 R2, c[0x0][0x390] ;  /* 0x0000e400ff027b82 */ /* 0x000e220000000a00 */
[----:B------:R-:W1:Y:S01]  /*0080*/  LDCU.64 UR4, c[0x0][0x358] ;  /* 0x00006b00ff0477ac */ /* 0x000e620008000a00 */
[----:B------:R-:W2:Y:S01]  /*0090*/  S2R R5, SR_TID.X ;  /* 0x0000000000057919 */ /* 0x000ea20000002100 */
[----:B------:R-:W3:Y:S05]  /*00a0*/  LDCU UR8, c[0x0][0x398] ;  /* 0x00007300ff0877ac */ /* 0x000eea0008000800 */
[----:B------:R-:W2:Y:S01]  /*00b0*/  S2UR UR6, SR_CTAID.X ;  /* 0x00000000000679c3 */ /* 0x000ea20000002500 */
[----:B------:R-:W4:Y:S01]  /*00c0*/  LDCU UR7, c[0x0][0x3a0] ;  /* 0x00007400ff0777ac */ /* 0x000f220008000800 */
[----:B0-----:R-:W-:-:S06]  /*00d0*/  IMAD.WIDE R2, R0, 0x4, R2 ;  /* 0x0000000400027825 */ /* 0x001fcc00078e0202 */
[----:B-1----:R-:W4:Y:S01]  /*00e0*/  LDG.E.CONSTANT R2, desc[UR4][R2.64] ;  /* 0x0000000402027981 */ /* 0x002f22000c1e9900 */
[----:B------:R-:W2:Y:S02]  /*00f0*/  LDC R12, c[0x0][0x360] ;  /* 0x0000d800ff0c7b82 */ /* 0x000ea40000000800 */
[----:B--2---:R-:W-:-:S05]  /*0100*/  IMAD R8, R12, UR6, R5 ;  /* 0x000000060c087c24 */ /* 0x004fca000f8e0205 */
[----:B---3--:R-:W-:Y:S01]  /*0110*/  ISETP.GE.AND P0, PT, R8, UR8, PT ;  /* 0x0000000808007c0c */ /* 0x008fe2000bf06270 */
[----:B----4-:R-:W-:-:S12]  /*0120*/  VIADD R11, R2, UR7 ;  /* 0x00000007020b7c36 */ /* 0x010fd80008000000 */
[----:B------:R-:W-:Y:S05]  /*0130*/  @P0 EXIT ;  /* 0x000000000000094d */ /* 0x000fea0003800000 */
[----:B------:R-:W0:Y:S01]  /*0140*/  LDC.64 R6, c[0x0][0x388] ;  /* 0x0000e200ff067b82 */ /* 0x000e220000000a00 */
[----:B------:R-:W1:Y:S01]  /*0150*/  LDCU UR6, c[0x0][0x370] ;  /* 0x00006e00ff0677ac */ /* 0x000e620008000800 */
[----:B------:R-:W2:Y:S06]  /*0160*/  LDCU UR7, c[0x0][0x398] ;  /* 0x00007300ff0777ac */ /* 0x000eac0008000800 */
[----:B------:R-:W3:Y:S08]  /*0170*/  LDC.64 R2, c[0x0][0x380] ;  /* 0x0000e000ff027b82 */ /* 0x000ef00000000a00 */
[----:B------:R-:W4:Y:S01]  /*0180*/  LDC.64 R4, c[0x0][0x3a8] ;  /* 0x0000ea00ff047b82 */ /* 0x000f220000000a00 */
[----:B0-----:R-:W-:-:S05]  /*0190*/  IMAD.WIDE R6, R0, 0x4, R6 ;  /* 0x0000000400067825 */ /* 0x001fca00078e0206 */
[----:B------:R0:W5:Y:S01]  /*01a0*/  LDG.E.CONSTANT R10, desc[UR4][R6.64] ;  /* 0x00000004060a7981 */ /* 0x000162000c1e9900 */
[----:B------:R-:W-:Y:S01]  /*01b0*/  MOV R13, R8 ;  /* 0x00000008000d7202 */ /* 0x000fe20000000f00 */
[----:B-12---:R-:W-:-:S07]  /*01c0*/  IMAD R12, R12, UR6, RZ ;  /* 0x000000060c0c7c24 */ /* 0x006fce000f8e02ff */
.L_x_83:
[----:B------:R-:W-:Y:S01]  /*01d0*/  ISETP.GT.AND P0, PT, R13, R11, PT ;  /* 0x0000000b0d00720c */ /* 0x000fe20003f04270 */
[----:B0-----:R-:W-:Y:S01]  /*01e0*/  IMAD R7, R0, UR7, R13 ;  /* 0x0000000700077c24 */ /* 0x001fe2000f8e020d */
[----:B------:R-:W-:Y:S01]  /*01f0*/  BSSY.RECONVERGENT B0, `(.L_x_81) ;  /* 0x0000011000007945 */ /* 0x000fe20003800200 */
[----:B------:R-:W-:Y:S02]  /*0200*/  IMAD.MOV.U32 R15, RZ, RZ, 0x7fc00000 ;  /* 0x7fc00000ff0f7424 */ /* 0x000fe400078e00ff */
[----:B----4-:R-:W-:-:S08]  /*0210*/  IMAD.WIDE R6, R7, 0x4, R4 ;  /* 0x0000000407067825 */ /* 0x010fd000078e0204 */
[----:B------:R-:W-:Y:S05]  /*0220*/  @!P0 BRA `(.L_x_82) ;  /* 0x0000000000348947 */ /* 0x000fea0003800000 */
[----:B------:R-:W-:-:S04]  /*0230*/  IMAD R9, R0, UR7, R13 ;  /* 0x0000000700097c24 */ /* 0x000fc8000f8e020d */
[----:B---3--:R-:W-:-:S05]  /*0240*/  IMAD.WIDE R8, R9, 0x4, R2 ;  /* 0x0000000409087825 */ /* 0x008fca00078e0202 */
[----:B------:R-:W2:Y:S01]  /*0250*/  LDG.E.CONSTANT R17, desc[UR4][R8.64+-0x4] ;  /* 0xfffffc0408117981 */ /* 0x000ea2000c1e9900 */
[----:B------:R-:W-:Y:S01]  /*0260*/  HFMA2 R15, -RZ, RZ, 0, 0 ;  /* 0x00000000ff0f7431 */ /* 0x000fe200000001ff */
[----:B--2---:R-:W-:-:S13]  /*0270*/  FSETP.NAN.AND P0, PT, |R17|, |R17|, PT ;  /* 0x400000111100720b */ /* 0x004fda0003f08200 */
[----:B------:R-:W-:Y:S05]  /*0280*/  @P0 BRA `(.L_x_82) ;  /* 0x00000000001c0947 */ /* 0x000fea0003800000 */
[----:B------:R-:W2:Y:S02]  /*0290*/  LDG.E.CONSTANT R8, desc[UR4][R8.64] ;  /* 0x0000000408087981 */ /* 0x000ea4000c1e9900 */
[----:B--2---:R-:W-:-:S05]  /*02a0*/  FADD R15, R8, -R17 ;  /* 0x80000011080f7221 */ /* 0x004fca0000000000 */
[----:B-----5:R-:W-:Y:S01]  /*02b0*/  FSETP.GEU.AND P1, PT, |R15|, R10, PT ;  /* 0x0000000a0f00720b */ /* 0x020fe20003f2e200 */
[----:B------:R-:W-:-:S12]  /*02c0*/  IMAD.MOV.U32 R15, RZ, RZ, RZ ;  /* 0x000000ffff0f7224 */ /* 0x000fd800078e00ff */
[----:B------:R-:W-:Y:S02]  /*02d0*/  @!P1 FSETP.GE.AND P0, PT, R8, RZ, PT ;  /* 0x000000ff0800920b */ /* 0x000fe40003f06000 */
[----:B------:R-:W-:-:S04]  /*02e0*/  @!P1 MOV R14, 0x3f800000 ;  /* 0x3f800000000e9802 */ /* 0x000fc80000000f00 */
[----:B------:R-:W-:-:S07]  /*02f0*/  @!P1 FSEL R15, R14, -1, P0 ;  /* 0xbf8000000e0f9808 */ /* 0x000fce0000000000 */
.L_x_82:
[----:B------:R-:W-:Y:S05]  /*0300*/  BSYNC.RECONVERGENT B0 ;  /* 0x0000000000007941 */ /* 0x000fea0003800200 */
.L_x_81:
[----:B------:R1:W-:Y:S01]  /*0310*/  STG.E desc[UR4][R6.64], R15 ;  /* 0x0000000f06007986 */ /* 0x0003e2000c101904 */
[----:B------:R-:W-:-:S04]  /*0320*/  IADD3 R13, PT, PT, R12, R13, RZ ;  /* 0x0000000d0c0d7210 */ /* 0x000fc80007ffe0ff */
[----:B------:R-:W-:-:S13]  /*0330*/  ISETP.GE.AND P0, PT, R13, UR7, PT ;  /* 0x000000070d007c0c */ /* 0x000fda000bf06270 */
[----:B-1----:R-:W-:Y:S05]  /*0340*/  @!P0 BRA `(.L_x_83) ;  /* 0xfffffffc00a08947 */ /* 0x002fea000383ffff */
[----:B------:R-:W-:Y:S05]  /*0350*/  EXIT ;  /* 0x000000000000794d */ /* 0x000fea0003800000 */
.L_x_84:
        /* <DEDUP_REMOVED lines=10> */
.L_x_138:


//--------------------- .text.correlation_cycle_batch_f32_ria --------------------------
	.section	.text.correlation_cycle_batch_f32_ria,"ax",@progbits
	.align	128
        .global         correlation_cycle_batch_f32_ria
        .type           correlation_cycle_batch_f32_ria,@function
        .size           correlation_cycle_batch_f32_ria,(.L_x_135 - correlation_cycle_batch_f32_ria)
        .other          correlation_cycle_batch_f32_ria,@"STO_CUDA_ENTRY STV_DEFAULT"
correlation_cycle_batch_f32_ria:
.text.correlation_cycle_batch_f32_ria:
[----:B------:R-:W-:Y:S08]  /*0000*/  LDC R1, c[0x0][0x37c] ;  /* 0x0000df00ff017b82 */ /* 0x000ff00000000800 */
[----:B------:R-:W0:Y:S01]  /*0010*/  S2UR UR16, SR_CTAID.Y ;  /* 0x00000000001079c3 */ /* 0x000e220000002600 */
[----:B------:R-:W0:Y:S01]  /*0020*/  LDCU UR4, c[0x0][0x3d0] ;  /* 0x00007a00ff0477ac */ /* 0x000e220008000800 */
[----:B------:R-:W1:Y:S01]  /*0030*/  LDCU UR5, c[0x0][0x3c8] ;  /* 0x00007900ff0577ac */ /* 0x000e620008000800 */
[----:B0-----:R-:W-:-:S04]  /*0040*/  UIADD3 UR16, UPT, UPT, UR16, UR4, URZ ;  /* 0x0000000410107290 */ /* 0x001fc8000fffe0ff */
[----:B-1----:R-:W-:-:S06]  /*0050*/  UISETP.GE.AND UP0, UPT, UR16, UR5, UPT ;  /* 0x000000051000728c */ /* 0x002fcc000bf06270 */
[----:B------:R-:W-:-:S13]  /*0060*/  PLOP3.LUT P0, PT, PT, PT, UP0, 0x80, 0x8 ;  /* 0x000000000008781c */ /* 0x000fda0003f0f008 */
[----:B------:R-:W-:Y:S05]  /*0070*/  @P0 EXIT ;  /* 0x000000000000094d */ /* 0x000fea0003800000 */
[----:B------:R-:W0:Y:S01]  /*0080*/  LDCU.64 UR4, c[0x0][0x398] ;  /* 0x00007300ff0477ac */ /* 0x000e220008000a00 */
[----:B------:R-:W1:Y:S01]  /*0090*/  LDCU.64 UR18, c[0x0][0x358] ;  /* 0x00006b00ff1277ac */ /* 0x000e620008000a00 */
[----:B------:R-:W2:Y:S01]  /*00a0*/  LDCU.128 UR8, c[0x0][0x3a0] ;  /* 0x00007400ff0877ac */ /* 0x000ea20008000c00 */
[----:B------:R-:W3:Y:S01]  /*00b0*/  LDCU.128 UR12, c[0x0][0x3b0] ;  /* 0x00007600ff0c77ac */ /* 0x000ee20008000c00 */
[----:B0-----:R-:W-:-:S06]  /*00c0*/  UIMAD.WIDE UR4, UR16, 0x4, UR4 ;  /* 0x00000004100478a5 */ /* 0x001fcc000f8e0204 */
[----:B------:R-:W-:Y:S01]  /*00d0*/  MOV R2, UR4 ;  /* 0x0000000400027c02 */ /* 0x000fe20008000f00 */
[----:B------:R-:W-:-:S05]  /*00e0*/  IMAD.U32 R3, RZ, RZ, UR5 ;  /* 0x00000005ff037e24 */ /* 0x000fca000f8e00ff */
[----:B-1----:R-:W4:Y:S01]  /*00f0*/  LDG.E.CONSTANT R2, desc[UR18][R2.64] ;  /* 0x0000001202027981 */ /* 0x002f22000c1e9900 */
[----:B--2---:R-:W-:Y:S02]  /*0100*/  UIMAD.WIDE UR4, UR16, 0x4, UR8 ;  /* 0x00000004100478a5 */ /* 0x004fe4000f8e0208 */
[----:B------:R-:W-:Y:S02]  /*0110*/  UIMAD.WIDE UR6, UR16, 0x4, UR10 ;  /* 0x00000004100678a5 */ /* 0x000fe4000f8e020a */
[----:B---3--:R-:W-:Y:S02]  /*0120*/  UIMAD.WIDE UR8, UR16, 0x4, UR12 ;  /* 0x00000004100878a5 */ /* 0x008fe4000f8e020c */
[----:B------:R-:W-:Y:S01]  /*0130*/  UIMAD.WIDE UR10, UR16, 0x4, UR14 ;  /* 0x00000004100a78a5 */ /* 0x000fe2000f8e020e */
[----:B------:R-:W-:Y:S01]  /*0140*/  MOV R18, UR4 ;  /* 0x0000000400127c02 */ /* 0x000fe20008000f00 */
[----:B------:R-:W-:Y:S01]  /*0150*/  IMAD.U32 R19, RZ, RZ, UR5 ;  /* 0x00000005ff137e24 */ /* 0x000fe2000f8e00ff */
[----:B------:R-:W-:Y:S01]  /*0160*/  MOV R4, UR6 ;  /* 0x0000000600047c02 */ /* 0x000fe20008000f00 */
[----:B------:R-:W-:Y:S01]  /*0170*/  IMAD.U32 R5, RZ, RZ, UR7 ;  /* 0x00000007ff057e24 */ /* 0x000fe2000f8e00ff */
[----:B------:R-:W-:Y:S01]  /*0180*/  MOV R6, UR8 ;  /* 0x0000000800067c02 */ /* 0x000fe20008000f00 */
[----:B------:R-:W-:Y:S01]  /*0190*/  IMAD.U32 R7, RZ, RZ, UR9 ;  /* 0x00000009ff077e24 */ /* 0x000fe2000f8e00ff */
[----:B------:R-:W-:Y:S01]  /*01a0*/  MOV R8, UR10 ;  /* 0x0000000a00087c02 */ /* 0x000fe20008000f00 */
[----:B------:R-:W-:Y:S01]  /*01b0*/  IMAD.U32 R9, RZ, RZ, UR11 ;  /* 0x0000000bff097e24 */ /* 0x000fe2000f8e00ff */
[----:B------:R0:W5:Y:S01]  /*01c0*/  LDG.E.CONSTANT R18, desc[UR18][R18.64] ;  /* 0x0000001212127981 */ /* 0x000162000c1e9900 */
[----:B------:R-:W1:Y:S01]  /*01d0*/  S2R R14, SR_TID.X ;  /* 0x00000000000e7919 */ /* 0x000e620000002100 */
[----:B------:R-:W2:Y:S01]  /*01e0*/  S2UR UR5, SR_CgaCtaId ;  /* 0x00000000000579c3 */ /* 0x000ea20000008800 */
[----:B------:R-:W-:Y:S01]  /*01f0*/  UMOV UR4, 0x400 ;  /* 0x0000040000047882 */ /* 0x000fe20000000000 */
[----:B------:R-:W3:Y:S01]  /*0200*/  LDCU.64 UR10, c[0x0][0x388] ;  /* 0x00007100ff0a77ac */ /* 0x000ee20008000a00 */
[----:B------:R0:W5:Y:S01]  /*0210*/  LDG.E.CONSTANT R17, desc[UR18][R4.64] ;  /* 0x0000001204117981 */ /* 0x000162000c1e9900 */
[----:B------:R-:W-:Y:S01]  /*0220*/  BSSY.RECONVERGENT B0, `(.L_x_85) ;  /* 0x0000020000007945 */ /* 0x000fe20003800200 */
[----:B------:R-:W0:Y:S02]  /*0230*/  LDCU.64 UR12, c[0x0][0x390] ;  /* 0x00007200ff0c77ac */ /* 0x000e240008000a00 */
[----:B------:R0:W5:Y:S04]  /*0240*/  LDG.E.CONSTANT R16, desc[UR18][R6.64] ;  /* 0x0000001206107981 */ /* 0x000168000c1e9900 */
[----:B------:R0:W5:Y:S01]  /*0250*/  LDG.E.CONSTANT R15, desc[UR18][R8.64] ;  /* 0x00000012080f7981 */ /* 0x000162000c1e9900 */
[----:B--2---:R-:W-:Y:S01]  /*0260*/  ULEA UR4, UR5, UR4, 0x18 ;  /* 0x0000000405047291 */ /* 0x004fe2000f8ec0ff */
[----:B----4-:R-:W-:-:S13]  /*0270*/  R2UR UR8, R2 ;  /* 0x00000000020872ca */ /* 0x010fda00000e0000 */
[----:B-1----:R-:W-:Y:S01]  /*0280*/  ISETP.GE.AND P0, PT, R14, UR8, PT ;  /* 0x000000080e007c0c */ /* 0x002fe2000bf06270 */
[----:B------:R-:W-:-:S12]  /*0290*/  ULEA UR9, UR8, UR4, 0x2 ;  /* 0x0000000408097291 */ /* 0x000fd8000f8e10ff */
[----:B0--3--:R-:W-:Y:S05]  /*02a0*/  @P0 BRA `(.L_x_86) ;  /* 0x00000000005c0947 */ /* 0x009fea0003800000 */
[----:B------:R-:W0:Y:S01]  /*02b0*/  LDCU UR5, c[0x0][0x3c0] ;  /* 0x00007800ff0577ac */ /* 0x000e220008000800 */
[----:B------:R-:W1:Y:S01]  /*02c0*/  LDC R6, c[0x0][0x360] ;  /* 0x0000d800ff067b82 */ /* 0x000e620000000800 */
[----:B------:R-:W-:Y:S01]  /*02d0*/  IMAD.MOV.U32 R7, RZ, RZ, R14 ;  /* 0x000000ffff077224 */ /* 0x000fe200078e000e */
[----:B0-----:R-:W-:-:S05]  /*02e0*/  MOV R0, UR5 ;  /* 0x0000000500007c02 */ /* 0x001fca0008000f00 */
[----:B------:R-:W-:-:S07]  /*02f0*/  IMAD R0, R0, UR16, RZ ;  /* 0x0000001000007c24 */ /* 0x000fce000f8e02ff */
.L_x_87:
[----:B------:R-:W-:Y:S02]  /*0300*/  SHF.R.S32.HI R3, RZ, 0x1f, R7 ;  /* 0x0000001fff037819 */ /* 0x000fe40000011407 */
[----:B------:R-:W-:-:S04]  /*0310*/  IADD3 R5, P0, PT, R0, R7, RZ ;  /* 0x0000000700057210 */ /* 0x000fc80007f1e0ff */
[----:B0-----:R-:W-:Y:S02]  /*0320*/  LEA.HI.X.SX32 R2, R0, R3, 0x1, P0 ;  /* 0x0000000300027211 */ /* 0x001fe400000f0eff */
[C---:B------:R-:W-:Y:S02]  /*0330*/  SHF.L.U32 R4, R5.reuse, 0x2, RZ ;  /* 0x0000000205047819 */ /* 0x040fe400000006ff */
[----:B------:R-:W-:Y:S02]  /*0340*/  SHF.L.U64.HI R5, R5, 0x2, R2 ;  /* 0x0000000205057819 */ /* 0x000fe40000010202 */
[C---:B------:R-:W-:Y:S02]  /*0350*/  IADD3 R2, P0, PT, R4.reuse, UR10, RZ ;  /* 0x0000000a04027c10 */ /* 0x040fe4000ff1e0ff */
[----:B------:R-:W-:Y:S02]  /*0360*/  IADD3 R4, P1, PT, R4, UR12, RZ ;  /* 0x0000000c04047c10 */ /* 0x000fe4000ff3e0ff */
[----:B------:R-:W-:-:S02]  /*0370*/  IADD3.X R3, PT, PT, R5, UR11, RZ, P0, !PT ;  /* 0x0000000b05037c10 */ /* 0x000fc400087fe4ff */
[----:B------:R-:W-:-:S03]  /*0380*/  IADD3.X R5, PT, PT, R5, UR13, RZ, P1, !PT ;  /* 0x0000000d05057c10 */ /* 0x000fc60008ffe4ff */
[----:B------:R-:W2:Y:S04]  /*0390*/  LDG.E.CONSTANT R2, desc[UR18][R2.64] ;  /* 0x0000001202027981 */ /* 0x000ea8000c1e9900 */
[----:B------:R-:W3:Y:S01]  /*03a0*/  LDG.E.CONSTANT R4, desc[UR18][R4.64] ;  /* 0x0000001204047981 */ /* 0x000ee2000c1e9900 */
[C---:B------:R-:W-:Y:S02]  /*03b0*/  LEA R9, R7.reuse, UR4, 0x2 ;  /* 0x0000000407097c11 */ /* 0x040fe4000f8e10ff */
[----:B------:R-:W-:Y:S01]  /*03c0*/  LEA R11, R7, UR9, 0x2 ;  /* 0x00000009070b7c11 */ /* 0x000fe2000f8e10ff */
[----:B-1----:R-:W-:-:S05]  /*03d0*/  IMAD.IADD R7, R6, 0x1, R7 ;  /* 0x0000000106077824 */ /* 0x002fca00078e0207 */
[----:B------:R-:W-:Y:S01]  /*03e0*/  ISETP.GE.AND P0, PT, R7, UR8, PT ;  /* 0x0000000807007c0c */ /* 0x000fe2000bf06270 */
[----:B--2---:R0:W-:Y:S04]  /*03f0*/  STS [R9], R2 ;  /* 0x0000000209007388 */ /* 0x0041e80000000800 */
[----:B---3--:R0:W-:Y:S08]  /*0400*/  STS [R11], R4 ;  /* 0x000000040b007388 */ /* 0x0081f00000000800 */
[----:B------:R-:W-:Y:S05]  /*0410*/  @!P0 BRA `(.L_x_87) ;  /* 0xfffffffc00b88947 */ /* 0x000fea000383ffff */
.L_x_86:
[----:B------:R-:W-:Y:S05]  /*0420*/  BSYNC.RECONVERGENT B0 ;  /* 0x0000000000007941 */ /* 0x000fea0003800200 */
.L_x_85:
[----:B------:R-:W1:Y:S01]  /*0430*/  LDCU UR6, c[0x0][0x360] ;  /* 0x00006c00ff0677ac */ /* 0x000e620008000800 */
[----:B------:R-:W2:Y:S08]  /*0440*/  S2UR UR5, SR_CTAID.X ;  /* 0x00000000000579c3 */ /* 0x000eb00000002500 */
[----:B------:R-:W-:Y:S06]  /*0450*/  BAR.SYNC.DEFER_BLOCKING 0x0 ;  /* 0x0000000000007b1d */ /* 0x000fec0000010000 */
[----:B------:R-:W3:Y:S02]  /*0460*/  LDCU UR7, c[0x0][0x3c4] ;  /* 0x00007880ff0777ac */ /* 0x000ee40008000800 */
[----:B------:R-:W2:Y:S02]  /*0470*/  LDC R3, c[0x0][0x360] ;  /* 0x0000d800ff037b82 */ /* 0x000ea40000000800 */
[----:B--2---:R-:W-:-:S05]  /*0480*/  IMAD R14, R3, UR5, R14 ;  /* 0x00000005030e7c24 */ /* 0x004fca000f8e020e */
[----:B---3--:R-:W-:-:S13]  /*0490*/  ISETP.GE.AND P0, PT, R14, UR7, PT ;  /* 0x000000070e007c0c */ /* 0x008fda000bf06270 */
[----:B-1----:R-:W-:Y:S05]  /*04a0*/  @P0 EXIT ;  /* 0x000000000000094d */ /* 0x002fea0003800000 */
[----:B------:R-:W1:Y:S01]  /*04b0*/  LDCU UR5, c[0x0][0x3cc] ;  /* 0x00007980ff0577ac */ /* 0x000e620008000800 */
[----:B------:R-:W-:Y:S01]  /*04c0*/  I2FP.F32.S32 R13, UR8 ;  /* 0x00000008000d7c45 */ /* 0x000fe20008201400 */
[----:B------:R-:W2:Y:S01]  /*04d0*/  LDCU UR7, c[0x0][0x370] ;  /* 0x00006e00ff0777ac */ /* 0x000ea20008000800 */
[----:B------:R-:W-:Y:S02]  /*04e0*/  ULOP3.LUT UR10, UR8, 0x3, URZ, 0xc0, !UPT ;  /* 0x00000003080a7892 */ /* 0x000fe4000f8ec0ff */
[----:B-1----:R-:W-:Y:S02]  /*04f0*/  UIADD3 UR5, UPT, UPT, UR8, UR5, URZ ;  /* 0x0000000508057290 */ /* 0x002fe4000fffe0ff */
[----:B--2---:R-:W-:-:S12]  /*0500*/  UIMAD UR6, UR6, UR7, URZ ;  /* 0x00000007060672a4 */ /* 0x004fd8000f8e02ff */
.L_x_118:
[----:B------:R-:W-:Y:S01]  /*0510*/  ISETP.GE.AND P0, PT, R14, UR5, PT ;  /* 0x000000050e007c0c */ /* 0x000fe2000bf06270 */
[----:B------:R-:W-:Y:S01]  /*0520*/  BSSY.RECONVERGENT B0, `(.L_x_88) ;  /* 0x0000148000007945 */ /* 0x000fe20003800200 */
[----:B-1----:R-:W-:Y:S01]  /*0530*/  MOV R6, 0x7fc00000 ;  /* 0x7fc0000000067802 */ /* 0x002fe20000000f00 */
[----:B------:R-:W-:Y:S01]  /*0540*/  IMAD.MOV.U32 R5, RZ, RZ, 0x7fc00000 ;  /* 0x7fc00000ff057424 */ /* 0x000fe200078e00ff */
[----:B0-----:R-:W-:-:S09]  /*0550*/  MOV R2, 0x7fc00000 ;  /* 0x7fc0000000027802 */ /* 0x001fd20000000f00 */
[----:B------:R-:W-:Y:S05]  /*0560*/  @!P0 BRA `(.L_x_89) ;  /* 0x00000014000c8947 */ /* 0x000fea0003800000 */
[----:B------:R-:W-:Y:S01]  /*0570*/  UISETP.GE.AND UP0, UPT, UR8, 0x1, UPT ;  /* 0x000000010800788c */ /* 0x000fe2000bf06270 */
[----:B------:R-:W-:Y:S02]  /*0580*/  HFMA2 R35, -RZ, RZ, 0, 0 ;  /* 0x00000000ff237431 */ /* 0x000fe400000001ff */
[----:B------:R-:W-:Y:S01]  /*0590*/  IMAD.MOV.U32 R29, RZ, RZ, RZ ;  /* 0x000000ffff1d7224 */ /* 0x000fe200078e00ff */
[----:B------:R-:W-:-:S05]  /*05a0*/  CS2R R30, SRZ ;  /* 0x00000000001e7805 */ /* 0x000fca000001ff00 */
[----:B------:R-:W-:Y:S05]  /*05b0*/  BRA.U !UP0, `(.L_x_90) ;  /* 0x0000000d08307547 */ /* 0x000fea000b800000 */
[----:B------:R-:W-:Y:S01]  /*05c0*/  UISETP.GE.U32.AND UP0, UPT, UR8, 0x4, UPT ;  /* 0x000000040800788c */ /* 0x000fe2000bf06070 */
[----:B------:R-:W-:Y:S01]  /*05d0*/  CS2R R30, SRZ ;  /* 0x00000000001e7805 */ /* 0x000fe2000001ff00 */
[----:B------:R-:W-:Y:S01]  /*05e0*/  IMAD.MOV.U32 R9, RZ, RZ, RZ ;  /* 0x000000ffff097224 */ /* 0x000fe200078e00ff */
[----:B------:R-:W-:Y:S01]  /*05f0*/  MOV R35, RZ ;  /* 0x000000ff00237202 */ /* 0x000fe20000000f00 */
[----:B------:R-:W-:-:S05]  /*0600*/  IMAD.MOV.U32 R29, RZ, RZ, RZ ;  /* 0x000000ffff1d7224 */ /* 0x000fca00078e00ff */
[----:B------:R-:W-:Y:S05]  /*0610*/  BRA.U !UP0, `(.L_x_91) ;  /* 0x0000000508bc7547 */ /* 0x000fea000b800000 */
[----:B------:R-:W-:Y:S01]  /*0620*/  MOV R30, RZ ;  /* 0x000000ff001e7202 */ /* 0x000fe20000000f00 */
[----:B------:R-:W-:-:S07]  /*0630*/  IMAD.MOV.U32 R12, RZ, RZ, RZ ;  /* 0x000000ffff0c7224 */ /* 0x000fce00078e00ff */
.L_x_100:
[----:B------:R-:W0:Y:S01]  /*0640*/  LDC.64 R20, c[0x0][0x380] ;  /* 0x0000e000ff147b82 */ /* 0x000e220000000a00 */
[----:B------:R-:W-:-:S04]  /*0650*/  LOP3.LUT R3, RZ, R12, RZ, 0x33, !PT ;  /* 0x0000000cff037212 */ /* 0x000fc800078e33ff */
[----:B------:R-:W-:-:S05]  /*0660*/  IADD3 R3, PT, PT, R3, R14, RZ ;  /* 0x0000000e03037210 */ /* 0x000fca0007ffe0ff */
[----:B0-----:R-:W-:-:S05]  /*0670*/  IMAD.WIDE R20, R3, 0x4, R20 ;  /* 0x0000000403147825 */ /* 0x001fca00078e0214 */
[----:B------:R-:W2:Y:S01]  /*0680*/  LDG.E.CONSTANT R28, desc[UR18][R20.64] ;  /* 0x00000012141c7981 */ /* 0x000ea2000c1e9900 */
[C---:B------:R-:W-:Y:S01]  /*0690*/  VIADD R0, R12.reuse, 0x1 ;  /* 0x000000010c007836 */ /* 0x040fe20000000000 */
[C---:B------:R-:W-:Y:S01]  /*06a0*/  LEA R8, R12.reuse, UR4, 0x2 ;  /* 0x000000040c087c11 */ /* 0x040fe2000f8e10ff */
[----:B------:R-:W-:Y:S01]  /*06b0*/  BSSY.RECONVERGENT B3, `(.L_x_92) ;  /* 0x0000013000037945 */ /* 0x000fe20003800200 */
[----:B------:R-:W-:Y:S02]  /*06c0*/  LEA R7, R12, UR9, 0x2 ;  /* 0x000000090c077c11 */ /* 0x000fe4000f8e10ff */
[----:B------:R-:W-:Y:S02]  /*06d0*/  I2FP.F32.U32 R25, R0 ;  /* 0x0000000000197245 */ /* 0x000fe40000201000 */
[----:B------:R-:W0:Y:S02]  /*06e0*/  LDS.128 R8, [R8] ;  /* 0x0000000008087984 */ /* 0x000e240000000c00 */
[----:B------:R-:W1:Y:S02]  /*06f0*/  MUFU.RCP R0, R25 ;  /* 0x0000001900007308 */ /* 0x000e640000001000 */
[----:B------:R3:W4:Y:S01]  /*0700*/  LDS R33, [R7] ;  /* 0x0000000007217984 */ /* 0x0007220000000800 */
[----:B-1----:R-:W-:-:S04]  /*0710*/  FFMA R3, -R25, R0, 1 ;  /* 0x3f80000019037423 */ /* 0x002fc80000000100 */
[----:B------:R-:W-:Y:S01]  /*0720*/  FFMA R3, R0, R3, R0 ;  /* 0x0000000300037223 */ /* 0x000fe20000000000 */
[----:B--2---:R-:W-:-:S04]  /*0730*/  FSETP.NAN.AND P0, PT, |R28|, |R28|, PT ;  /* 0x4000001c1c00720b */ /* 0x004fc80003f08200 */
[----:B------:R-:W-:-:S05]  /*0740*/  FSEL R28, R28, RZ, !P0 ;  /* 0x000000ff1c1c7208 */ /* 0x000fca0004000000 */
[----:B------:R-:W-:-:S04]  /*0750*/  FADD R2, R28, -R29 ;  /* 0x8000001d1c027221 */ /* 0x000fc80000000000 */
[----:B------:R-:W1:Y:S01]  /*0760*/  FCHK P0, R2, R25 ;  /* 0x0000001902007302 */ /* 0x000e620000000000 */
[----:B------:R-:W-:-:S04]  /*0770*/  FFMA R0, R2, R3, RZ ;  /* 0x0000000302007223 */ /* 0x000fc800000000ff */
[----:B------:R-:W-:-:S04]  /*0780*/  FFMA R4, -R25, R0, R2 ;  /* 0x0000000019047223 */ /* 0x000fc80000000102 */
[----:B------:R-:W-:Y:S01]  /*0790*/  FFMA R3, R3, R4, R0 ;  /* 0x0000000403037223 */ /* 0x000fe20000000000 */
[----:B01-34-:R-:W-:Y:S06]  /*07a0*/  @!P0 BRA `(.L_x_93) ;  /* 0x00000000000c8947 */ /* 0x01bfec0003800000 */
[----:B------:R-:W-:Y:S02]  /*07b0*/  MOV R0, R2 ;  /* 0x0000000200007202 */ /* 0x000fe40000000f00 */
[----:B------:R-:W-:-:S07]  /*07c0*/  MOV R22, 0x7e0 ;  /* 0x000007e000167802 */ /* 0x000fce0000000f00 */
[----:B-----5:R-:W-:Y:S05]  /*07d0*/  CALL.REL.NOINC `($__internal_3_$__cuda_sm3x_div_rn_noftz_f32_slowpath) ;  /* 0x0000001400107944 */ /* 0x020fea0003c00000 */
.L_x_93:
[----:B------:R-:W-:Y:S05]  /*07e0*/  BSYNC.RECONVERGENT B3 ;  /* 0x0000000000037941 */ /* 0x000fea0003800200 */
.L_x_92:
[----:B------:R-:W2:Y:S01]  /*07f0*/  LDG.E.CONSTANT R6, desc[UR18][R20.64+-0x4] ;  /* 0xfffffc1214067981 */ /* 0x000ea2000c1e9900 */
[----:B------:R-:W-:Y:S02]  /*0800*/  VIADD R25, R12, 0x2 ;  /* 0x000000020c197836 */ /* 0x000fe40000000000 */
[----:B------:R-:W-:Y:S01]  /*0810*/  FADD R29, R3, R29 ;  /* 0x0000001d031d7221 */ /* 0x000fe20000000000 */
[----:B------:R-:W-:Y:S01]  /*0820*/  BSSY.RECONVERGENT B3, `(.L_x_94) ;  /* 0x0000014000037945 */ /* 0x000fe20003800200 */
[----:B------:R0:W1:Y:S01]  /*0830*/  LDS R5, [R7+0x4] ;  /* 0x0000040007057984 */ /* 0x0000620000000800 */
[C---:B------:R-:W-:Y:S01]  /*0840*/  FFMA R8, R28.reuse, R8, R35 ;  /* 0x000000081c087223 */ /* 0x040fe20000000023 */
[----:B------:R-:W-:Y:S01]  /*0850*/  I2FP.F32.U32 R25, R25 ;  /* 0x0000001900197245 */ /* 0x000fe20000201000 */
[----:B------:R-:W-:-:S03]  /*0860*/  FFMA R33, R28, R33, R30 ;  /* 0x000000211c217223 */ /* 0x000fc6000000001e */
[----:B------:R-:W3:Y:S02]  /*0870*/  MUFU.RCP R4, R25 ;  /* 0x0000001900047308 */ /* 0x000ee40000001000 */
[----:B---3--:R-:W-:-:S04]  /*0880*/  FFMA R3, -R25, R4, 1 ;  /* 0x3f80000019037423 */ /* 0x008fc80000000104 */
[----:B------:R-:W-:Y:S01]  /*0890*/  FFMA R19, R4, R3, R4 ;  /* 0x0000000304137223 */ /* 0x000fe20000000004 */
[----:B------:R-:W-:-:S04]  /*08a0*/  FADD R3, R28, -R29 ;  /* 0x8000001d1c037221 */ /* 0x000fc80000000000 */
        /* <DEDUP_REMOVED lines=8> */
[----:B012---:R-:W-:Y:S06]  /*0930*/  @!P0 BRA `(.L_x_95) ;  /* 0x0000000000088947 */ /* 0x007fec0003800000 */
[----:B------:R-:W-:-:S07]  /*0940*/  MOV R22, 0x960 ;  /* 0x0000096000167802 */ /* 0x000fce0000000f00 */
[----:B-----5:R-:W-:Y:S05]  /*0950*/  CALL.REL.NOINC `($__internal_3_$__cuda_sm3x_div_rn_noftz_f32_slowpath) ;  /* 0x0000001000b07944 */ /* 0x020fea0003c00000 */
.L_x_95:
[----:B------:R-:W-:Y:S05]  /*0960*/  BSYNC.RECONVERGENT B3 ;  /* 0x0000000000037941 */ /* 0x000fea0003800200 */
.L_x_94:
[----:B------:R-:W2:Y:S01]  /*0970*/  LDG.E.CONSTANT R31, desc[UR18][R20.64+-0x8] ;  /* 0xfffff812141f7981 */ /* 0x000ea2000c1e9900 */
[----:B------:R-:W-:Y:S01]  /*0980*/  IADD3 R2, PT, PT, R12, 0x3, RZ ;  /* 0x000000030c027810 */ /* 0x000fe20007ffe0ff */
[----:B------:R-:W-:Y:S01]  /*0990*/  FADD R29, R29, R3 ;  /* 0x000000031d1d7221 */ /* 0x000fe20000000000 */
[----:B------:R-:W-:Y:S01]  /*09a0*/  BSSY.RECONVERGENT B3, `(.L_x_96) ;  /* 0x0000015000037945 */ /* 0x000fe20003800200 */
[----:B------:R0:W1:Y:S01]  /*09b0*/  LDS R28, [R7+0x8] ;  /* 0x00000800071c7984 */ /* 0x0000620000000800 */
[----:B------:R-:W-:Y:S01]  /*09c0*/  I2FP.F32.U32 R25, R2 ;  /* 0x0000000200197245 */ /* 0x000fe20000201000 */
[----:B------:R-:W-:-:S03]  /*09d0*/  FFMA R9, R9, R6, R8 ;  /* 0x0000000609097223 */ /* 0x000fc60000000008 */
[----:B------:R-:W3:Y:S02]  /*09e0*/  MUFU.RCP R4, R25 ;  /* 0x0000001900047308 */ /* 0x000ee40000001000 */
[----:B---3--:R-:W-:-:S04]  /*09f0*/  FFMA R3, -R25, R4, 1 ;  /* 0x3f80000019037423 */ /* 0x008fc80000000104 */
[----:B------:R-:W-:Y:S01]  /*0a00*/  FFMA R19, R4, R3, R4 ;  /* 0x0000000304137223 */ /* 0x000fe20000000004 */
[C---:B------:R-:W-:Y:S01]  /*0a10*/  FADD R3, R6.reuse, -R29 ;  /* 0x8000001d06037221 */ /* 0x040fe20000000000 */
[----:B------:R-:W-:-:S03]  /*0a20*/  FFMA R6, R6, R5, R33 ;  /* 0x0000000506067223 */ /* 0x000fc60000000021 */
        /* <DEDUP_REMOVED lines=9> */
[----:B------:R-:W-:Y:S01]  /*0ac0*/  IMAD.MOV.U32 R0, RZ, RZ, R2 ;  /* 0x000000ffff007224 */ /* 0x000fe200078e0002 */
[----:B------:R-:W-:-:S07]  /*0ad0*/  MOV R22, 0xaf0 ;  /* 0x00000af000167802 */ /* 0x000fce0000000f00 */
[----:B-----5:R-:W-:Y:S05]  /*0ae0*/  CALL.REL.NOINC `($__internal_3_$__cuda_sm3x_div_rn_noftz_f32_slowpath) ;  /* 0x00000010004c7944 */ /* 0x020fea0003c00000 */
.L_x_97:
[----:B------:R-:W-:Y:S05]  /*0af0*/  BSYNC.RECONVERGENT B3 ;  /* 0x0000000000037941 */ /* 0x000fea0003800200 */
.L_x_96:
[----:B------:R-:W2:Y:S01]  /*0b00*/  LDG.E.CONSTANT R20, desc[UR18][R20.64+-0xc] ;  /* 0xfffff41214147981 */ /* 0x000ea2000c1e9900 */
[----:B------:R-:W-:Y:S01]  /*0b10*/  IADD3 R12, PT, PT, R12, 0x4, RZ ;  /* 0x000000040c0c7810 */ /* 0x000fe20007ffe0ff */
[----:B------:R-:W-:Y:S01]  /*0b20*/  FADD R29, R29, R3 ;  /* 0x000000031d1d7221 */ /* 0x000fe20000000000 */
[----:B------:R-:W-:Y:S01]  /*0b30*/  BSSY.RECONVERGENT B3, `(.L_x_98) ;  /* 0x0000014000037945 */ /* 0x000fe20003800200 */
[----:B------:R-:W0:Y:S01]  /*0b40*/  LDS R7, [R7+0xc] ;  /* 0x00000c0007077984 */ /* 0x000e220000000800 */
[----:B------:R-:W-:Y:S01]  /*0b50*/  I2FP.F32.U32 R25, R12 ;  /* 0x0000000c00197245 */ /* 0x000fe20000201000 */
[C---:B------:R-:W-:Y:S01]  /*0b60*/  FADD R5, R31.reuse, -R29 ;  /* 0x8000001d1f057221 */ /* 0x040fe20000000000 */
[----:B------:R-:W-:Y:S01]  /*0b70*/  FFMA R10, R10, R31, R9 ;  /* 0x0000001f0a0a7223 */ /* 0x000fe20000000009 */
[----:B------:R-:W-:Y:S01]  /*0b80*/  FFMA R31, R31, R28, R6 ;  /* 0x0000001c1f1f7223 */ /* 0x000fe20000000006 */
[----:B------:R-:W1:Y:S01]  /*0b90*/  MUFU.RCP R4, R25 ;  /* 0x0000001900047308 */ /* 0x000e620000001000 */
[----:B------:R-:W-:Y:S01]  /*0ba0*/  FFMA R5, R2, R5, R35 ;  /* 0x0000000502057223 */ /* 0x000fe20000000023 */
        /* <DEDUP_REMOVED lines=10> */
[----:B------:R-:W-:-:S07]  /*0c50*/  MOV R22, 0xc70 ;  /* 0x00000c7000167802 */ /* 0x000fce0000000f00 */
[----:B-----5:R-:W-:Y:S05]  /*0c60*/  CALL.REL.NOINC `($__internal_3_$__cuda_sm3x_div_rn_noftz_f32_slowpath) ;  /* 0x0000000c00ec7944 */ /* 0x020fea0003c00000 */
.L_x_99:
[----:B------:R-:W-:Y:S05]  /*0c70*/  BSYNC.RECONVERGENT B3 ;  /* 0x0000000000037941 */ /* 0x000fea0003800200 */
.L_x_98:
[----:B------:R-:W-:Y:S01]  /*0c80*/  ULOP3.LUT UR7, UR8, 0x7ffffffc, URZ, 0xc0, !UPT ;  /* 0x7ffffffc08077892 */ /* 0x000fe2000f8ec0ff */
[----:B------:R-:W-:Y:S01]  /*0c90*/  FADD R29, R29, R3 ;  /* 0x000000031d1d7221 */ /* 0x000fe20000000000 */
[----:B------:R-:W-:-:S03]  /*0ca0*/  FFMA R35, R11, R30, R10 ;  /* 0x0000001e0b237223 */ /* 0x000fc6000000000a */
[----:B------:R-:W-:Y:S01]  /*0cb0*/  FADD R2, R30, -R29 ;  /* 0x8000001d1e027221 */ /* 0x000fe20000000000 */
[----:B------:R-:W-:Y:S01]  /*0cc0*/  ISETP.NE.AND P0, PT, R12, UR7, PT ;  /* 0x000000070c007c0c */ /* 0x000fe2000bf05270 */
[----:B------:R-:W-:Y:S02]  /*0cd0*/  FFMA R30, R30, R7, R31 ;  /* 0x000000071e1e7223 */ /* 0x000fe4000000001f */
[----:B------:R-:W-:-:S10]  /*0ce0*/  FFMA R31, R0, R2, R5 ;  /* 0x00000002001f7223 */ /* 0x000fd40000000005 */
[----:B------:R-:W-:Y:S05]  /*0cf0*/  @P0 BRA `(.L_x_100) ;  /* 0xfffffff800500947 */ /* 0x000fea000383ffff */
[----:B------:R-:W-:-:S07]  /*0d00*/  MOV R9, UR7 ;  /* 0x0000000700097c02 */ /* 0x000fce0008000f00 */
.L_x_91:
[----:B------:R-:W-:-:S09]  /*0d10*/  UISETP.NE.AND UP0, UPT, UR10, URZ, UPT ;  /* 0x000000ff0a00728c */ /* 0x000fd2000bf05270 */
[----:B------:R-:W-:Y:S05]  /*0d20*/  BRA.U !UP0, `(.L_x_90) ;  /* 0x0000000508547547 */ /* 0x000fea000b800000 */
[----:B------:R-:W0:Y:S01]  /*0d30*/  LDC.64 R10, c[0x0][0x380] ;  /* 0x0000e000ff0a7b82 */ /* 0x000e220000000a00 */
[----:B------:R-:W-:-:S05]  /*0d40*/  LOP3.LUT R3, RZ, R9, RZ, 0x33, !PT ;  /* 0x00000009ff037212 */ /* 0x000fca00078e33ff */
[----:B------:R-:W-:-:S04]  /*0d50*/  IMAD.IADD R3, R3, 0x1, R14 ;  /* 0x0000000103037824 */ /* 0x000fc800078e020e */
[----:B0-----:R-:W-:-:S05]  /*0d60*/  IMAD.WIDE R10, R3, 0x4, R10 ;  /* 0x00000004030a7825 */ /* 0x001fca00078e020a */
[----:B------:R-:W2:Y:S01]  /*0d70*/  LDG.E.CONSTANT R6, desc[UR18][R10.64] ;  /* 0x000000120a067981 */ /* 0x000ea2000c1e9900 */
[C---:B------:R-:W-:Y:S01]  /*0d80*/  IADD3 R0, PT, PT, R9.reuse, 0x1, RZ ;  /* 0x0000000109007810 */ /* 0x040fe20007ffe0ff */
[----:B------:R-:W-:Y:S01]  /*0d90*/  BSSY.RECONVERGENT B3, `(.L_x_101) ;  /* 0x0000013000037945 */ /* 0x000fe20003800200 */
[C---:B------:R-:W-:Y:S02]  /*0da0*/  LEA R8, R9.reuse, UR4, 0x2 ;  /* 0x0000000409087c11 */ /* 0x040fe4000f8e10ff */
[----:B------:R-:W-:Y:S02]  /*0db0*/  LEA R7, R9, UR9, 0x2 ;  /* 0x0000000909077c11 */ /* 0x000fe4000f8e10ff */
[----:B------:R-:W-:Y:S01]  /*0dc0*/  I2FP.F32.U32 R25, R0 ;  /* 0x0000000000197245 */ /* 0x000fe20000201000 */
[----:B------:R0:W1:Y:S03]  /*0dd0*/  LDS R2, [R8] ;  /* 0x0000000008027984 */ /* 0x0000660000000800 */
[----:B------:R-:W3:Y:S01]  /*0de0*/  MUFU.RCP R3, R25 ;  /* 0x0000001900037308 */ /* 0x000ee20000001000 */
[----:B------:R0:W4:Y:S01]  /*0df0*/  LDS R5, [R7] ;  /* 0x0000000007057984 */ /* 0x0001220000000800 */
        /* <DEDUP_REMOVED lines=9> */
[----:B012-4-:R-:W-:Y:S06]  /*0e90*/  @!P0 BRA `(.L_x_102) ;  /* 0x0000000000088947 */ /* 0x017fec0003800000 */
[----:B------:R-:W-:-:S07]  /*0ea0*/  MOV R22, 0xec0 ;  /* 0x00000ec000167802 */ /* 0x000fce0000000f00 */
[----:B-----5:R-:W-:Y:S05]  /*0eb0*/  CALL.REL.NOINC `($__internal_3_$__cuda_sm3x_div_rn_noftz_f32_slowpath) ;  /* 0x0000000c00587944 */ /* 0x020fea0003c00000 */
.L_x_102:
[----:B------:R-:W-:Y:S05]  /*0ec0*/  BSYNC.RECONVERGENT B3 ;  /* 0x0000000000037941 */ /* 0x000fea0003800200 */
.L_x_101:
[----:B------:R-:W-:Y:S01]  /*0ed0*/  UISETP.NE.AND UP0, UPT, UR10, 0x1, UPT ;  /* 0x000000010a00788c */ /* 0x000fe2000bf05270 */
[----:B------:R-:W-:Y:S01]  /*0ee0*/  FADD R29, R29, R3 ;  /* 0x000000031d1d7221 */ /* 0x000fe20000000000 */
[C---:B------:R-:W-:Y:S01]  /*0ef0*/  FFMA R35, R6.reuse, R2, R35 ;  /* 0x0000000206237223 */ /* 0x040fe20000000023 */
[C---:B------:R-:W-:Y:S02]  /*0f00*/  FFMA R30, R6.reuse, R5, R30 ;  /* 0x00000005061e7223 */ /* 0x040fe4000000001e */
[----:B------:R-:W-:-:S04]  /*0f10*/  FADD R3, R6, -R29 ;  /* 0x8000001d06037221 */ /* 0x000fc80000000000 */
[----:B------:R-:W-:Y:S01]  /*0f20*/  FFMA R31, R0, R3, R31 ;  /* 0x00000003001f7223 */ /* 0x000fe2000000001f */
[----:B------:R-:W-:Y:S06]  /*0f30*/  BRA.U !UP0, `(.L_x_90) ;  /* 0x0000000108d07547 */ /* 0x000fec000b800000 */
[----:B------:R-:W2:Y:S01]  /*0f40*/  LDG.E.CONSTANT R6, desc[UR18][R10.64+-0x4] ;  /* 0xfffffc120a067981 */ /* 0x000ea2000c1e9900 */
[----:B------:R-:W-:Y:S01]  /*0f50*/  IADD3 R0, PT, PT, R9, 0x2, RZ ;  /* 0x0000000209007810 */ /* 0x000fe20007ffe0ff */
[----:B------:R-:W-:Y:S02]  /*0f60*/  BSSY.RECONVERGENT B3, `(.L_x_103) ;  /* 0x0000011000037945 */ /* 0x000fe40003800200 */
[----:B------:R0:W1:Y:S01]  /*0f70*/  LDS R2, [R8+0x4] ;  /* 0x0000040008027984 */ /* 0x0000620000000800 */
[----:B------:R-:W-:-:S03]  /*0f80*/  I2FP.F32.U32 R25, R0 ;  /* 0x0000000000197245 */ /* 0x000fc60000201000 */
[----:B------:R0:W3:Y:S01]  /*0f90*/  LDS R5, [R7+0x4] ;  /* 0x0000040007057984 */ /* 0x0000e20000000800 */
[----:B------:R-:W4:Y:S02]  /*0fa0*/  MUFU.RCP R3, R25 ;  /* 0x0000001900037308 */ /* 0x000f240000001000 */
[----:B----4-:R-:W-:-:S04]  /*0fb0*/  FFMA R4, -R25, R3, 1 ;  /* 0x3f80000019047423 */ /* 0x010fc80000000103 */
        /* <DEDUP_REMOVED lines=8> */
[----:B0123--:R-:W-:Y:S06]  /*1040*/  @!P0 BRA `(.L_x_104) ;  /* 0x0000000000088947 */ /* 0x00ffec0003800000 */
[----:B------:R-:W-:-:S07]  /*1050*/  MOV R22, 0x1070 ;  /* 0x0000107000167802 */ /* 0x000fce0000000f00 */
[----:B-----5:R-:W-:Y:S05]  /*1060*/  CALL.REL.NOINC `($__internal_3_$__cuda_sm3x_div_rn_noftz_f32_slowpath) ;  /* 0x0000000800ec7944 */ /* 0x020fea0003c00000 */
.L_x_104:
[----:B------:R-:W-:Y:S05]  /*1070*/  BSYNC.RECONVERGENT B3 ;  /* 0x0000000000037941 */ /* 0x000fea0003800200 */
.L_x_103:
        /* <DEDUP_REMOVED lines=8> */
[----:B------:R-:W-:Y:S01]  /*1100*/  VIADD R9, R9, 0x3 ;  /* 0x0000000309097836 */ /* 0x000fe20000000000 */
[----:B------:R-:W-:Y:S02]  /*1110*/  BSSY.RECONVERGENT B3, `(.L_x_105) ;  /* 0x0000011000037945 */ /* 0x000fe40003800200 */
[----:B------:R-:W0:Y:S02]  /*1120*/  LDS R8, [R8+0x8] ;  /* 0x0000080008087984 */ /* 0x000e240000000800 */
[----:B------:R-:W-:Y:S02]  /*1130*/  I2FP.F32.U32 R25, R9 ;  /* 0x0000000900197245 */ /* 0x000fe40000201000 */
[----:B------:R-:W1:Y:S02]  /*1140*/  LDS R7, [R7+0x8] ;  /* 0x0000080007077984 */ /* 0x000e640000000800 */
        /* <DEDUP_REMOVED lines=13> */
.L_x_106:
[----:B------:R-:W-:Y:S05]  /*1220*/  BSYNC.RECONVERGENT B3 ;  /* 0x0000000000037941 */ /* 0x000fea0003800200 */
.L_x_105:
[----:B------:R-:W-:Y:S01]  /*1230*/  FADD R29, R29, R3 ;  /* 0x000000031d1d7221 */ /* 0x000fe20000000000 */
[C---:B------:R-:W-:Y:S01]  /*1240*/  FFMA R35, R2.reuse, R8, R35 ;  /* 0x0000000802237223 */ /* 0x040fe20000000023 */
[C---:B------:R-:W-:Y:S02]  /*1250*/  FFMA R30, R2.reuse, R7, R30 ;  /* 0x00000007021e7223 */ /* 0x040fe4000000001e */
[----:B------:R-:W-:-:S04]  /*1260*/  FADD R3, R2, -R29 ;  /* 0x8000001d02037221 */ /* 0x000fc80000000000 */
[----:B------:R-:W-:-:S07]  /*1270*/  FFMA R31, R0, R3, R31 ;  /* 0x00000003001f7223 */ /* 0x000fce000000001f */
.L_x_90:
[----:B------:R-:W-:Y:S01]  /*1280*/  FMUL R31, R13, R31 ;  /* 0x0000001f0d1f7220 */ /* 0x000fe20000400000 */
[----:B------:R-:W-:Y:S01]  /*1290*/  MOV R6, RZ ;  /* 0x000000ff00067202 */ /* 0x000fe20000000f00 */
[----:B------:R-:W-:Y:S01]  /*12a0*/  IMAD.MOV.U32 R2, RZ, RZ, RZ ;  /* 0x000000ffff027224 */ /* 0x000fe200078e00ff */
[----:B------:R-:W-:Y:S02]  /*12b0*/  MOV R5, RZ ;  /* 0x000000ff00057202 */ /* 0x000fe40000000f00 */
[----:B------:R-:W-:-:S04]  /*12c0*/  FSETP.GEU.AND P0, PT, R31, RZ, PT ;  /* 0x000000ff1f00720b */ /* 0x000fc80003f0e000 */
[----:B------:R-:W-:-:S04]  /*12d0*/  FSEL R0, R31, RZ, P0 ;  /* 0x000000ff1f007208 */ /* 0x000fc80000000000 */
[----:B------:R-:W-:-:S13]  /*12e0*/  FSETP.GT.AND P0, PT, R0, RZ, PT ;  /* 0x000000ff0000720b */ /* 0x000fda0003f04000 */
[----:B------:R-:W-:Y:S05]  /*12f0*/  @!P0 BRA `(.L_x_89) ;  /* 0x0000000400a88947 */ /* 0x000fea0003800000 */
[----:B------:R-:W-:Y:S01]  /*1300*/  IADD3 R2, PT, PT, R0, -0xd000000, RZ ;  /* 0xf300000000027810 */ /* 0x000fe20007ffe0ff */
[----:B------:R0:W1:Y:S01]  /*1310*/  MUFU.RSQ R3, R0 ;  /* 0x0000000000037308 */ /* 0x0000620000001400 */
[----:B------:R-:W-:Y:S01]  /*1320*/  BSSY.RECONVERGENT B1, `(.L_x_107) ;  /* 0x000000c000017945 */ /* 0x000fe20003800200 */
[----:B-----5:R-:W-:Y:S01]  /*1330*/  FSETP.GT.AND P0, PT, R16, RZ, PT ;  /* 0x000000ff1000720b */ /* 0x020fe20003f04000 */
[----:B------:R-:W-:Y:S01]  /*1340*/  FMUL R29, R13, R29 ;  /* 0x0000001d0d1d7220 */ /* 0x000fe20000400000 */
[----:B------:R-:W-:-:S13]  /*1350*/  ISETP.GT.U32.AND P1, PT, R2, 0x727fffff, PT ;  /* 0x727fffff0200780c */ /* 0x000fda0003f24070 */
[----:B01----:R-:W-:Y:S05]  /*1360*/  @!P1 BRA `(.L_x_108) ;  /* 0x00000000000c9947 */ /* 0x003fea0003800000 */
[----:B------:R-:W-:-:S07]  /*1370*/  MOV R8, 0x1390 ;  /* 0x0000139000087802 */ /* 0x000fce0000000f00 */
[----:B------:R-:W-:Y:S05]  /*1380*/  CALL.REL.NOINC `($__internal_2_$__cuda_sm20_sqrt_rn_f32_slowpath) ;  /* 0x0000000400c87944 */ /* 0x000fea0003c00000 */
[----:B------:R-:W-:Y:S05]  /*1390*/  BRA `(.L_x_109) ;  /* 0x0000000000107947 */ /* 0x000fea0003800000 */
.L_x_108:
[----:B------:R-:W-:Y:S01]  /*13a0*/  FMUL.FTZ R7, R0, R3 ;  /* 0x0000000300077220 */ /* 0x000fe20000410000 */
[----:B------:R-:W-:-:S03]  /*13b0*/  FMUL.FTZ R2, R3, 0.5 ;  /* 0x3f00000003027820 */ /* 0x000fc60000410000 */
[----:B------:R-:W-:-:S04]  /*13c0*/  FFMA R0, -R7, R7, R0 ;  /* 0x0000000707007223 */ /* 0x000fc80000000100 */
[----:B------:R-:W-:-:S07]  /*13d0*/  FFMA R7, R0, R2, R7 ;  /* 0x0000000200077223 */ /* 0x000fce0000000007 */
.L_x_109:
[----:B------:R-:W-:Y:S05]  /*13e0*/  BSYNC.RECONVERGENT B1 ;  /* 0x0000000000017941 */ /* 0x000fea0003800200 */
.L_x_107:
[----:B------:R-:W-:Y:S01]  /*13f0*/  HFMA2 R6, -RZ, RZ, 0, 0 ;  /* 0x00000000ff067431 */ /* 0x000fe200000001ff */
[----:B------:R-:W-:Y:S06]  /*1400*/  @!P0 BRA `(.L_x_110) ;  /* 0x0000000000508947 */ /* 0x000fec0003800000 */
[----:B------:R-:W-:Y:S01]  /*1410*/  FMUL R25, R16, R7 ;  /* 0x0000000710197220 */ /* 0x000fe20000400000 */
[----:B------:R-:W-:Y:S04]  /*1420*/  BSSY.RECONVERGENT B3, `(.L_x_110) ;  /* 0x0000012000037945 */ /* 0x000fe80003800200 */
[----:B------:R-:W-:-:S13]  /*1430*/  FSETP.GT.AND P0, PT, R25, RZ, PT ;  /* 0x000000ff1900720b */ /* 0x000fda0003f04000 */
[----:B------:R-:W-:Y:S05]  /*1440*/  @!P0 BRA `(.L_x_111) ;  /* 0x00000000003c8947 */ /* 0x000fea0003800000 */
[----:B------:R-:W0:Y:S01]  /*1450*/  MUFU.RCP R2, R25 ;  /* 0x0000001900027308 */ /* 0x000e220000001000 */
[----:B------:R-:W-:Y:S01]  /*1460*/  FMUL R0, R18, -R29 ;  /* 0x8000001d12007220 */ /* 0x000fe20000400000 */
[----:B------:R-:W-:Y:S03]  /*1470*/  BSSY.RECONVERGENT B4, `(.L_x_112) ;  /* 0x000000b000047945 */ /* 0x000fe60003800200 */
[----:B------:R-:W-:-:S04]  /*1480*/  FFMA R0, R35, R13, R0 ;  /* 0x0000000d23007223 */ /* 0x000fc80000000000 */
[----:B------:R-:W1:Y:S01]  /*1490*/  FCHK P0, R0, R25 ;  /* 0x0000001900007302 */ /* 0x000e620000000000 */
[----:B0-----:R-:W-:-:S04]  /*14a0*/  FFMA R3, -R25, R2, 1 ;  /* 0x3f80000019037423 */ /* 0x001fc80000000102 */
[----:B------:R-:W-:-:S04]  /*14b0*/  FFMA R3, R2, R3, R2 ;  /* 0x0000000302037223 */ /* 0x000fc80000000002 */
[----:B------:R-:W-:-:S04]  /*14c0*/  FFMA R2, R0, R3, RZ ;  /* 0x0000000300027223 */ /* 0x000fc800000000ff */
[----:B------:R-:W-:-:S04]  /*14d0*/  FFMA R4, -R25, R2, R0 ;  /* 0x0000000219047223 */ /* 0x000fc80000000100 */
[----:B------:R-:W-:Y:S01]  /*14e0*/  FFMA R3, R3, R4, R2 ;  /* 0x0000000403037223 */ /* 0x000fe20000000002 */
[----:B-1----:R-:W-:Y:S06]  /*14f0*/  @!P0 BRA `(.L_x_113) ;  /* 0x0000000000088947 */ /* 0x002fec0003800000 */
[----:B------:R-:W-:-:S07]  /*1500*/  MOV R22, 0x1520 ;  /* 0x0000152000167802 */ /* 0x000fce0000000f00 */
[----:B------:R-:W-:Y:S05]  /*1510*/  CALL.REL.NOINC `($__internal_3_$__cuda_sm3x_div_rn_noftz_f32_slowpath) ;  /* 0x0000000400c07944 */ /* 0x000fea0003c00000 */
.L_x_113:
[----:B------:R-:W-:Y:S05]  /*1520*/  BSYNC.RECONVERGENT B4 ;  /* 0x0000000000047941 */ /* 0x000fea0003800200 */
.L_x_112:
[----:B------:R-:W-:-:S07]  /*1530*/  IMAD.MOV.U32 R6, RZ, RZ, R3 ;  /* 0x000000ffff067224 */ /* 0x000fce00078e0003 */
.L_x_111:
[----:B------:R-:W-:Y:S05]  /*1540*/  BSYNC.RECONVERGENT B3 ;  /* 0x0000000000037941 */ /* 0x000fea0003800200 */
.L_x_110:
[----:B------:R-:W-:Y:S02]  /*1550*/  FSETP.GT.AND P0, PT, R15, RZ, PT ;  /* 0x000000ff0f00720b */ /* 0x000fe40003f04000 */
[----:B------:R-:W-:Y:S02]  /*1560*/  MOV R2, RZ ;  /* 0x000000ff00027202 */ /* 0x000fe40000000f00 */
[----:B------:R-:W-:-:S09]  /*1570*/  MOV R5, RZ ;  /* 0x000000ff00057202 */ /* 0x000fd20000000f00 */
[----:B------:R-:W-:Y:S05]  /*1580*/  @!P0 BRA `(.L_x_89) ;  /* 0x0000000400048947 */ /* 0x000fea0003800000 */
[----:B------:R-:W-:-:S05]  /*1590*/  FMUL R25, R15, R7 ;  /* 0x000000070f197220 */ /* 0x000fca0000400000 */
        /* <DEDUP_REMOVED lines=15> */
.L_x_115:
[----:B------:R-:W-:Y:S05]  /*1690*/  BSYNC.RECONVERGENT B3 ;  /* 0x0000000000037941 */ /* 0x000fea0003800200 */
.L_x_114:
[----:B------:R-:W-:Y:S01]  /*16a0*/  FSETP.NEU.AND P0, PT, R3, RZ, PT ;  /* 0x000000ff0300720b */ /* 0x000fe20003f0d000 */
[----:B------:R-:W-:-:S12]  /*16b0*/  IMAD.MOV.U32 R5, RZ, RZ, R3 ;  /* 0x000000ffff057224 */ /* 0x000fd800078e0003 */
        /* <DEDUP_REMOVED lines=16> */
[----:B------:R-:W-:Y:S05]  /*17c0*/  CALL.REL.NOINC `($__internal_3_$__cuda_sm3x_div_rn_noftz_f32_slowpath) ;  /* 0x0000000400147944 */ /* 0x000fea0003c00000 */
.L_x_117:
[----:B------:R-:W-:Y:S05]  /*17d0*/  BSYNC.RECONVERGENT B3 ;  /* 0x0000000000037941 */ /* 0x000fea0003800200 */
.L_x_116:
        /* <DEDUP_REMOVED lines=13> */
[----:B------:R-:W-:-:S03]  /*18b0*/  IMAD.MOV.U32 R9, RZ, RZ, 0x3f6ee581 ;  /* 0x3f6ee581ff097424 */ /* 0x000fc600078e00ff */
[----:B------:R-:W-:Y:S02]  /*18c0*/  FFMA R0, R0, R3, R3 ;  /* 0x0000000300007223 */ /* 0x000fe40000000003 */
[C---:B------:R-:W-:Y:S02]  /*18d0*/  FSEL R4, R9.reuse, 1.8663789033889770508, P2 ;  /* 0x3feee58109047808 */ /* 0x040fe40001000000 */
[----:B------:R-:W-:-:S05]  /*18e0*/  FFMA R3, R9, 1.6832555532455444336, -R0 ;  /* 0x3fd774eb09037823 */ /* 0x000fca0000000800 */
[-C--:B------:R-:W-:Y:S02]  /*18f0*/  FSEL R9, R3, R0.reuse, P2 ;  /* 0x0000000003097208 */ /* 0x080fe40001000000 */
[----:B------:R-:W-:Y:S02]  /*1900*/  FSEL R3, R0, -R0, P2 ;  /* 0x8000000000037208 */ /* 0x000fe40001000000 */
[----:B------:R-:W-:-:S03]  /*1910*/  MOV R0, 0x4016cbe4 ;  /* 0x4016cbe400007802 */ /* 0x000fc60000000f00 */
        /* <DEDUP_REMOVED lines=8> */
.L_x_89:
[----:B------:R-:W-:Y:S05]  /*19a0*/  BSYNC.RECONVERGENT B0 ;  /* 0x0000000000007941 */ /* 0x000fea0003800200 */
.L_x_88:
[----:B------:R-:W0:Y:S01]  /*19b0*/  LDCU UR7, c[0x0][0x3c4] ;  /* 0x00007880ff0777ac */ /* 0x000e220008000800 */
[----:B------:R-:W1:Y:S08]  /*19c0*/  LDC.64 R8, c[0x0][0x3d8] ;  /* 0x0000f600ff087b82 */ /* 0x000e700000000a00 */
[----:B------:R-:W2:Y:S08]  /*19d0*/  LDC.64 R10, c[0x0][0x3e0] ;  /* 0x0000f800ff0a7b82 */ /* 0x000eb00000000a00 */
[----:B------:R-:W3:Y:S01]  /*19e0*/  LDC.64 R20, c[0x0][0x3e8] ;  /* 0x0000fa00ff147b82 */ /* 0x000ee20000000a00 */
[----:B0-----:R-:W-:-:S05]  /*19f0*/  MOV R3, UR7 ;  /* 0x0000000700037c02 */ /* 0x001fca0008000f00 */
[----:B------:R-:W-:Y:S02]  /*1a00*/  IMAD R3, R3, UR16, R14 ;  /* 0x0000001003037c24 */ /* 0x000fe4000f8e020e */
[----:B------:R-:W-:Y:S02]  /*1a10*/  VIADD R14, R14, UR6 ;  /* 0x000000060e0e7c36 */ /* 0x000fe40008000000 */
[----:B-1----:R-:W-:-:S03]  /*1a20*/  IMAD.WIDE R8, R3, 0x4, R8 ;  /* 0x0000000403087825 */ /* 0x002fc600078e0208 */
[----:B------:R-:W-:Y:S02]  /*1a30*/  ISETP.GE.AND P0, PT, R14, UR7, PT ;  /* 0x000000070e007c0c */ /* 0x000fe4000bf06270 */
[----:B------:R1:W-:Y:S01]  /*1a40*/  STG.E desc[UR18][R8.64], R6 ;  /* 0x0000000608007986 */ /* 0x0003e2000c101912 */
[----:B--2---:R-:W-:-:S05]  /*1a50*/  IMAD.WIDE R10, R3, 0x4, R10 ;  /* 0x00000004030a7825 */ /* 0x004fca00078e020a */
[----:B------:R1:W-:Y:S01]  /*1a60*/  STG.E desc[UR18][R10.64], R5 ;  /* 0x000000050a007986 */ /* 0x0003e2000c101912 */
[----:B---3--:R-:W-:-:S05]  /*1a70*/  IMAD.WIDE R20, R3, 0x4, R20 ;  /* 0x0000000403147825 */ /* 0x008fca00078e0214 */
[----:B------:R1:W-:Y:S01]  /*1a80*/  STG.E desc[UR18][R20.64], R2 ;  /* 0x0000000214007986 */ /* 0x0003e2000c101912 */
[----:B------:R-:W-:Y:S05]  /*1a90*/  @!P0 BRA `(.L_x_118) ;  /* 0xffffffe8009c8947 */ /* 0x000fea000383ffff */
[----:B------:R-:W-:Y:S05]  /*1aa0*/  EXIT ;  /* 0x000000000000794d */ /* 0x000fea0003800000 */
        .weak           $__internal_2_$__cuda_sm20_sqrt_rn_f32_slowpath
        .type           $__internal_2_$__cuda_sm20_sqrt_rn_f32_slowpath,@function
        .size           $__internal_2_$__cuda_sm20_sqrt_rn_f32_slowpath,($__internal_3_$__cuda_sm3x_div_rn_noftz_f32_slowpath - $__internal_2_$__cuda_sm20_sqrt_rn_f32_slowpath)
$__internal_2_$__cuda_sm20_sqrt_rn_f32_slowpath:
        /* <DEDUP_REMOVED lines=13> */
[----:B------:R-:W-:Y:S01]  /*1b80*/  @P1 FMUL.FTZ R6, R2, 0.5 ;  /* 0x3f00000002061820 */ /* 0x000fe20000410000 */
[----:B------:R-:W-:Y:S02]  /*1b90*/  @!P1 IMAD.MOV.U32 R2, RZ, RZ, R0 ;  /* 0x000000ffff029224 */ /* 0x000fe400078e0000 */
[----:B------:R-:W-:-:S04]  /*1ba0*/  @P1 FADD.FTZ R5, -R4, -RZ ;  /* 0x800000ff04051221 */ /* 0x000fc80000010100 */
[----:B------:R-:W-:-:S04]  /*1bb0*/  @P1 FFMA R5, R4, R5, R3 ;  /* 0x0000000504051223 */ /* 0x000fc80000000003 */
[----:B------:R-:W-:-:S04]  /*1bc0*/  @P1 FFMA R5, R5, R6, R4 ;  /* 0x0000000605051223 */ /* 0x000fc80000000004 */
[----:B------:R-:W-:-:S07]  /*1bd0*/  @P1 FMUL.FTZ R2, R5, 2.3283064365386962891e-10 ;  /* 0x2f80000005021820 */ /* 0x000fce0000410000 */
.L_x_119:
[----:B------:R-:W-:Y:S01]  /*1be0*/  MOV R7, R2 ;  /* 0x0000000200077202 */ /* 0x000fe20000000f00 */
[----:B------:R-:W-:Y:S01]  /*1bf0*/  IMAD.MOV.U32 R3, RZ, RZ, 0x0 ;  /* 0x00000000ff037424 */ /* 0x000fe200078e00ff */
[----:B------:R-:W-:-:S04]  /*1c00*/  MOV R2, R8 ;  /* 0x0000000800027202 */ /* 0x000fc80000000f00 */
[----:B------:R-:W-:Y:S05]  /*1c10*/  RET.REL.NODEC R2 `(correlation_cycle_batch_f32_ria) ;  /* 0xffffffe002f87950 */ /* 0x000fea0003c3ffff */
        .weak           $__internal_3_$__cuda_sm3x_div_rn_noftz_f32_slowpath
        .type           $__internal_3_$__cuda_sm3x_div_rn_noftz_f32_slowpath,@function
        .size           $__internal_3_$__cuda_sm3x_div_rn_noftz_f32_slowpath,(.L_x_135 - $__internal_3_$__cuda_sm3x_div_rn_noftz_f32_slowpath)
$__internal_3_$__cuda_sm3x_div_rn_noftz_f32_slowpath:
[----:B------:R-:W-:Y:S01]  /*1c20*/  SHF.R.U32.HI R4, RZ, 0x17, R25 ;  /* 0x00000017ff047819 */ /* 0x000fe20000011619 */
[----:B------:R-:W-:Y:S01]  /*1c30*/  BSSY.RECONVERGENT B1, `(.L_x_120) ;  /* 0x0000063000017945 */ /* 0x000fe20003800200 */
[--C-:B------:R-:W-:Y:S01]  /*1c40*/  SHF.R.U32.HI R23, RZ, 0x17, R0.reuse ;  /* 0x00000017ff177819 */ /* 0x100fe20000011600 */
[----:B------:R-:W-:Y:S01]  /*1c50*/  IMAD.MOV.U32 R32, RZ, RZ, R0 ;  /* 0x000000ffff207224 */ /* 0x000fe200078e0000 */
        /* <DEDUP_REMOVED lines=14> */
[C---:B------:R-:W-:Y:S02]  /*1d40*/  FSETP.NEU.FTZ.AND P3, PT, |R0|.reuse, +INF , PT ;  /* 0x7f8000000000780b */ /* 0x040fe40003f7d200 */
        /* <DEDUP_REMOVED lines=12> */
[----:B------:R-:W-:Y:S02]  /*1e10*/  @!P0 IMAD.MOV.U32 R19, RZ, RZ, -0x40 ;  /* 0xffffffc0ff138424 */ /* 0x000fe400078e00ff */
[----:B------:R-:W-:Y:S01]  /*1e20*/  @!P0 FFMA R32, R0, 1.84467440737095516160e+19, RZ ;  /* 0x5f80000000208823 */ /* 0x000fe200000000ff */
[----:B------:R-:W-:Y:S02]  /*1e30*/  @!P1 FFMA R25, R25, 1.84467440737095516160e+19, RZ ;  /* 0x5f80000019199823 */ /* 0x000fe400000000ff */
[----:B------:R-:W-:-:S07]  /*1e40*/  @!P1 IADD3 R19, PT, PT, R19, 0x40, RZ ;  /* 0x0000004013139810 */ /* 0x000fce0007ffe0ff */
.L_x_121:
[----:B------:R-:W-:Y:S01]  /*1e50*/  LEA R34, R4, 0xc0800000, 0x17 ;  /* 0xc080000004227811 */ /* 0x000fe200078eb8ff */
[----:B------:R-:W-:Y:S01]  /*1e60*/  VIADD R23, R23, 0xffffff81 ;  /* 0xffffff8117177836 */ /* 0x000fe20000000000 */
[----:B------:R-:W-:Y:S02]  /*1e70*/  BSSY.RECONVERGENT B2, `(.L_x_126) ;  /* 0x0000035000027945 */ /* 0x000fe40003800200 */
[----:B------:R-:W-:Y:S01]  /*1e80*/  IADD3 R34, PT, PT, -R34, R25, RZ ;  /* 0x0000001922227210 */ /* 0x000fe20007ffe1ff */
[C---:B------:R-:W-:Y:S01]  /*1e90*/  IMAD R3, R23.reuse, -0x800000, R32 ;  /* 0xff80000017037824 */ /* 0x040fe200078e0220 */
[----:B------:R-:W-:Y:S02]  /*1ea0*/  IADD3 R32, PT, PT, R23, 0x7f, -R4 ;  /* 0x0000007f17207810 */ /* 0x000fe40007ffe804 */
        /* <DEDUP_REMOVED lines=12> */
[----:B------:R-:W-:-:S05]  /*1f70*/  IADD3 R4, PT, PT, R19, R32, RZ ;  /* 0x0000002013047210 */ /* 0x000fca0007ffe0ff */
[----:B------:R-:W-:-:S05]  /*1f80*/  VIADD R19, R4, 0xffffffff ;  /* 0xffffffff04137836 */ /* 0x000fca0000000000 */
        /* <DEDUP_REMOVED lines=27> */
[----:B------:R-:W-:-:S05]  /*2140*/  LOP3.LUT R4, R4, R23, RZ, 0xc0, !PT ;  /* 0x0000001704047212 */ /* 0x000fca00078ec0ff */
[----:B------:R-:W-:-:S05]  /*2150*/  IMAD.IADD R4, R19, 0x1, R4 ;  /* 0x0000000113047824 */ /* 0x000fca00078e0204 */
[----:B------:R-:W-:Y:S01]  /*2160*/  LOP3.LUT R3, R4, R3, RZ, 0xfc, !PT ;  /* 0x0000000304037212 */ /* 0x000fe200078efcff */
[----:B------:R-:W-:Y:S06]  /*2170*/  BRA `(.L_x_129) ;  /* 0x0000000000107947 */ /* 0x000fec0003800000 */
.L_x_128:
[----:B------:R-:W-:-:S04]  /*2180*/  LOP3.LUT R3, R3, 0x80000000, RZ, 0xc0, !PT ;  /* 0x8000000003037812 */ /* 0x000fc800078ec0ff */
[----:B------:R-:W-:Y:S01]  /*2190*/  LOP3.LUT R3, R3, 0x7f800000, RZ, 0xfc, !PT ;  /* 0x7f80000003037812 */ /* 0x000fe200078efcff */
[----:B------:R-:W-:Y:S06]  /*21a0*/  BRA `(.L_x_129) ;  /* 0x0000000000047947 */ /* 0x000fec0003800000 */
.L_x_127:
[----:B------:R-:W-:-:S07]  /*21b0*/  LEA R3, R32, R3, 0x17 ;  /* 0x0000000320037211 */ /* 0x000fce00078eb8ff */
.L_x_129:
[----:B------:R-:W-:Y:S05]  /*21c0*/  BSYNC.RECONVERGENT B2 ;  /* 0x0000000000027941 */ /* 0x000fea0003800200 */
.L_x_126:
[----:B------:R-:W-:Y:S05]  /*21d0*/  BRA `(.L_x_130) ;  /* 0x0000000000207947 */ /* 0x000fea0003800000 */
.L_x_125:
[----:B------:R-:W-:-:S04]  /*21e0*/  LOP3.LUT R25, R25, 0x80000000, R32, 0x48, !PT ;  /* 0x8000000019197812 */ /* 0x000fc800078e4820 */
[----:B------:R-:W-:Y:S01]  /*21f0*/  LOP3.LUT R3, R25, 0x7f800000, RZ, 0xfc, !PT ;  /* 0x7f80000019037812 */ /* 0x000fe200078efcff */
[----:B------:R-:W-:Y:S06]  /*2200*/  BRA `(.L_x_130) ;  /* 0x0000000000147947 */ /* 0x000fec0003800000 */
.L_x_124:
[----:B------:R-:W-:Y:S01]  /*2210*/  LOP3.LUT R3, R25, 0x80000000, R32, 0x48, !PT ;  /* 0x8000000019037812 */ /* 0x000fe200078e4820 */
[----:B------:R-:W-:Y:S06]  /*2220*/  BRA `(.L_x_130) ;  /* 0x00000000000c7947 */ /* 0x000fec0003800000 */
.L_x_123:
[----:B------:R-:W0:Y:S01]  /*2230*/  MUFU.RSQ R3, -QNAN ;  /* 0xffc0000000037908 */ /* 0x000e220000001400 */
[----:B------:R-:W-:Y:S05]  /*2240*/  BRA `(.L_x_130) ;  /* 0x0000000000047947 */ /* 0x000fea0003800000 */
.L_x_122:
[----:B------:R-:W-:-:S07]  /*2250*/  FADD.FTZ R3, R0, R25 ;  /* 0x0000001900037221 */ /* 0x000fce0000010000 */
.L_x_130:
[----:B------:R-:W-:Y:S05]  /*2260*/  BSYNC.RECONVERGENT B1 ;  /* 0x0000000000017941 */ /* 0x000fea0003800200 */
.L_x_120:
[----:B------:R-:W-:-:S04]  /*2270*/  HFMA2 R23, -RZ, RZ, 0, 0 ;  /* 0x00000000ff177431 */ /* 0x000fc800000001ff */
[----:B0-----:R-:W-:Y:S05]  /*2280*/  RET.REL.NODEC R22 `(correlation_cycle_batch_f32_ria) ;  /* 0xffffffdc165c7950 */ /* 0x001fea0003c3ffff */
.L_x_131:
        /* <DEDUP_REMOVED lines=15> */
.L_x_135:


//--------------------- .nv.shared.correlation_cycle_state_many_series_one_param_f32 --------------------------
	.section	.nv.shared.correlation_cycle_state_many_series_one_param_f32,"aw",@nobits
	.sectionflags	@""
	.align	16
	.zero		1024


//--------------------- .nv.shared.reserved.0     --------------------------
	.section	.nv.shared.reserved.0,"aw",@nobits
	.weak		__nv_reservedSMEM_offset_0_alias
	.size		__nv_reservedSMEM_offset_0_alias, 0, 64
	.other		__nv_reservedSMEM_offset_0_alias,@"STO_CUDA_RESERVED_SHARED STV_DEFAULT"
__nv_reservedSMEM_offset_0_alias:
	.zero		0
	.zero		64


//--------------------- .nv.shared.correlation_cycle_many_series_one_param_f32_ria --------------------------
	.section	.nv.shared.correlation_cycle_many_series_one_param_f32_ria,"aw",@nobits
	.sectionflags	@""
	.align	16
	.zero		1024


//--------------------- .nv.shared.correlation_cycle_state_batch_f32 --------------------------
	.section	.nv.shared.correlation_cycle_state_batch_f32,"aw",@nobits
	.sectionflags	@""
	.align	16
	.zero		1024


//--------------------- .nv.shared.correlation_cycle_batch_f32_ria --------------------------
	.section	.nv.shared.correlation_cycle_batch_f32_ria,"aw",@nobits
	.sectionflags	@""
	.align	16
	.zero		1024


//--------------------- .nv.constant0.correlation_cycle_state_many_series_one_param_f32 --------------------------
	.section	.nv.constant0.correlation_cycle_state_many_series_one_param_f32,"a",@progbits
	.sectionflags	@""
	.align	4
.nv.constant0.correlation_cycle_state_many_series_one_param_f32:
	.zero		944


//--------------------- .nv.constant0.correlation_cycle_many_series_one_param_f32_ria --------------------------
	.section	.nv.constant0.correlation_cycle_many_series_one_param_f32_ria,"a",@progbits
	.sectionflags	@""
	.align	4
.nv.constant0.correlation_cycle_many_series_one_param_f32_ria:
	.zero		984


//--------------------- .nv.constant0.correlation_cycle_state_batch_f32 --------------------------
	.section	.nv.constant0.correlation_cycle_state_batch_f32,"a",@progbits
	.sectionflags	@""
	.align	4
.nv.constant0.correlation_cycle_state_batch_f32:
	.zero		944


//--------------------- .nv.constant0.correlation_cycle_batch_f32_ria --------------------------
	.section	.nv.constant0.correlation_cycle_batch_f32_ria,"a",@progbits
	.sectionflags	@""
	.align	4
.nv.constant0.correlation_cycle_batch_f32_ria:
	.zero		1008


//--------------------- SYMBOLS --------------------------

	.type		.nv.reservedSmem.offset0,@object
	.size		.nv.reservedSmem.offset0,0x4
	.type		.nv.reservedSmem.cap,@object
	.size		.nv.reservedSmem.cap,0x4
